//
// Generated by NVIDIA NVVM Compiler
//
// Compiler Build ID: CL-36424714
// Cuda compilation tools, release 13.0, V13.0.88
// Based on NVVM 20.0.0
//

.version 9.0
.target sm_100
.address_size 64

	// .globl	_Z10testKernelPfS_S_S_Pi
// _ZZ10testKernelPfS_S_S_PiE5s_raA has been demoted
// _ZZ10testKernelPfS_S_S_PiE6s_decA has been demoted
// _ZZ10testKernelPfS_S_S_PiE5s_raB has been demoted
// _ZZ10testKernelPfS_S_S_PiE6s_decB has been demoted
// _ZZ10testKernelPfS_S_S_PiE5s_res has been demoted
// _ZZ10testKernelPfS_S_S_PiE6s_hist has been demoted
.global .align 4 .b8 __cudart_i2opi_f[24] = {65, 144, 67, 60, 153, 149, 98, 219, 192, 221, 52, 245, 209, 87, 39, 252, 41, 21, 68, 78, 110, 131, 249, 162};

.visible .entry _Z10testKernelPfS_S_S_Pi(
	.param .u64 .ptr .align 1 _Z10testKernelPfS_S_S_Pi_param_0,
	.param .u64 .ptr .align 1 _Z10testKernelPfS_S_S_Pi_param_1,
	.param .u64 .ptr .align 1 _Z10testKernelPfS_S_S_Pi_param_2,
	.param .u64 .ptr .align 1 _Z10testKernelPfS_S_S_Pi_param_3,
	.param .u64 .ptr .align 1 _Z10testKernelPfS_S_S_Pi_param_4
)
{
	.local .align 4 .b8 	__local_depot0[28];
	.reg .b64 	%SP;
	.reg .b64 	%SPL;
	.reg .pred 	%p<80>;
	.reg .b32 	%r<335>;
	.reg .b32 	%f<153>;
	.reg .b64 	%rd<111>;
	.reg .b64 	%fd<15>;
	// demoted variable
	.shared .align 4 .b8 _ZZ10testKernelPfS_S_S_PiE5s_raA[64];
	// demoted variable
	.shared .align 4 .b8 _ZZ10testKernelPfS_S_S_PiE6s_decA[64];
	// demoted variable
	.shared .align 4 .b8 _ZZ10testKernelPfS_S_S_PiE5s_raB[64];
	// demoted variable
	.shared .align 4 .b8 _ZZ10testKernelPfS_S_S_PiE6s_decB[64];
	// demoted variable
	.shared .align 4 .b8 _ZZ10testKernelPfS_S_S_PiE5s_res[1024];
	// demoted variable
	.shared .align 4 .b8 _ZZ10testKernelPfS_S_S_PiE6s_hist[256];
	mov.u64 	%SPL, __local_depot0;
	ld.param.u64 	%rd38, [_Z10testKernelPfS_S_S_Pi_param_0];
	ld.param.u64 	%rd39, [_Z10testKernelPfS_S_S_Pi_param_1];
	ld.param.u64 	%rd40, [_Z10testKernelPfS_S_S_Pi_param_2];
	ld.param.u64 	%rd41, [_Z10testKernelPfS_S_S_Pi_param_3];
	ld.param.u64 	%rd37, [_Z10testKernelPfS_S_S_Pi_param_4];
	cvta.to.global.u64 	%rd42, %rd41;
	cvta.to.global.u64 	%rd43, %rd40;
	cvta.to.global.u64 	%rd44, %rd39;
	cvta.to.global.u64 	%rd45, %rd38;
	add.u64 	%rd1, %SPL, 0;
	mov.u32 	%r1, %tid.x;
	mov.u32 	%r2, %ntid.x;
	mov.u32 	%r3, %ctaid.x;
	mad.lo.s32 	%r80, %r2, %r3, %r1;
	mov.u32 	%r4, %tid.y;
	mov.u32 	%r81, %ntid.y;
	mov.u32 	%r5, %ctaid.y;
	mad.lo.s32 	%r82, %r81, %r5, %r4;
	mul.wide.s32 	%rd47, %r80, 4;
	add.s64 	%rd48, %rd45, %rd47;
	ld.global.f32 	%f1, [%rd48];
	shl.b32 	%r83, %r1, 2;
	mov.u32 	%r84, _ZZ10testKernelPfS_S_S_PiE5s_raA;
	add.s32 	%r85, %r84, %r83;
	st.shared.f32 	[%r85], %f1;
	add.s64 	%rd49, %rd44, %rd47;
	ld.global.f32 	%f2, [%rd49];
	mov.u32 	%r86, _ZZ10testKernelPfS_S_S_PiE6s_decA;
	add.s32 	%r87, %r86, %r83;
	st.shared.f32 	[%r87], %f2;
	mul.wide.u32 	%rd50, %r82, 4;
	add.s64 	%rd51, %rd43, %rd50;
	ld.global.f32 	%f3, [%rd51];
	shl.b32 	%r88, %r4, 2;
	mov.u32 	%r89, _ZZ10testKernelPfS_S_S_PiE5s_raB;
	add.s32 	%r90, %r89, %r88;
	st.shared.f32 	[%r90], %f3;
	add.s64 	%rd52, %rd42, %rd50;
	ld.global.f32 	%f4, [%rd52];
	mov.u32 	%r91, _ZZ10testKernelPfS_S_S_PiE6s_decB;
	add.s32 	%r92, %r91, %r88;
	st.shared.f32 	[%r92], %f4;
	mul.f32 	%f31, %f2, 0f3F22F983;
	cvt.rni.s32.f32 	%r324, %f31;
	cvt.rn.f32.s32 	%f32, %r324;
	fma.rn.f32 	%f33, %f32, 0fBFC90FDA, %f2;
	fma.rn.f32 	%f34, %f32, 0fB3A22168, %f33;
	fma.rn.f32 	%f150, %f32, 0fA7C234C5, %f34;
	abs.f32 	%f6, %f2;
	setp.ltu.f32 	%p1, %f6, 0f47CE4780;
	mov.u32 	%r316, %r324;
	mov.f32 	%f148, %f150;
	@%p1 bra 	$L__BB0_8;
	setp.neu.f32 	%p2, %f6, 0f7F800000;
	@%p2 bra 	$L__BB0_3;
	mov.f32 	%f37, 0f00000000;
	mul.rn.f32 	%f148, %f2, %f37;
	mov.b32 	%r316, 0;
	bra.uni 	$L__BB0_8;
$L__BB0_3:
	mov.b32 	%r7, %f2;
	shl.b32 	%r94, %r7, 8;
	or.b32  	%r8, %r94, -2147483648;
	mov.b64 	%rd98, 0;
	mov.b32 	%r313, 0;
	mov.u64 	%rd96, __cudart_i2opi_f;
	mov.u64 	%rd97, %rd1;
$L__BB0_4:
	.pragma "nounroll";
	ld.global.nc.u32 	%r95, [%rd96];
	mad.wide.u32 	%rd55, %r95, %r8, %rd98;
	shr.u64 	%rd98, %rd55, 32;
	st.local.u32 	[%rd97], %rd55;
	add.s32 	%r313, %r313, 1;
	add.s64 	%rd97, %rd97, 4;
	add.s64 	%rd96, %rd96, 4;
	setp.ne.s32 	%p3, %r313, 6;
	@%p3 bra 	$L__BB0_4;
	shr.u32 	%r96, %r7, 23;
	st.local.u32 	[%rd1+24], %rd98;
	and.b32  	%r11, %r96, 31;
	and.b32  	%r97, %r96, 224;
	add.s32 	%r98, %r97, -128;
	shr.u32 	%r99, %r98, 5;
	mul.wide.u32 	%rd56, %r99, 4;
	sub.s64 	%rd8, %rd1, %rd56;
	ld.local.u32 	%r314, [%rd8+24];
	ld.local.u32 	%r315, [%rd8+20];
	setp.eq.s32 	%p4, %r11, 0;
	@%p4 bra 	$L__BB0_7;
	shf.l.wrap.b32 	%r314, %r315, %r314, %r11;
	ld.local.u32 	%r100, [%rd8+16];
	shf.l.wrap.b32 	%r315, %r100, %r315, %r11;
$L__BB0_7:
	shr.u32 	%r101, %r314, 30;
	shf.l.wrap.b32 	%r102, %r315, %r314, 2;
	shl.b32 	%r103, %r315, 2;
	shr.u32 	%r104, %r102, 31;
	add.s32 	%r105, %r104, %r101;
	neg.s32 	%r106, %r105;
	setp.lt.s32 	%p5, %r7, 0;
	selp.b32 	%r316, %r106, %r105, %p5;
	xor.b32  	%r107, %r102, %r7;
	shr.s32 	%r108, %r102, 31;
	xor.b32  	%r109, %r108, %r102;
	xor.b32  	%r110, %r108, %r103;
	cvt.u64.u32 	%rd57, %r109;
	shl.b64 	%rd58, %rd57, 32;
	cvt.u64.u32 	%rd59, %r110;
	or.b64  	%rd60, %rd58, %rd59;
	cvt.rn.f64.s64 	%fd1, %rd60;
	mul.f64 	%fd2, %fd1, 0d3BF921FB54442D19;
	cvt.rn.f32.f64 	%f35, %fd2;
	neg.f32 	%f36, %f35;
	setp.lt.s32 	%p6, %r107, 0;
	selp.f32 	%f148, %f36, %f35, %p6;
$L__BB0_8:
	mul.rn.f32 	%f38, %f148, %f148;
	and.b32  	%r112, %r316, 1;
	setp.eq.b32 	%p7, %r112, 1;
	selp.f32 	%f39, 0f3F800000, %f148, %p7;
	fma.rn.f32 	%f40, %f38, %f39, 0f00000000;
	fma.rn.f32 	%f41, %f38, 0f37CBAC00, 0fBAB607ED;
	selp.f32 	%f42, %f41, 0fB94D4153, %p7;
	selp.f32 	%f43, 0f3D2AAABB, 0f3C0885E4, %p7;
	fma.rn.f32 	%f44, %f42, %f38, %f43;
	selp.f32 	%f45, 0fBEFFFFFF, 0fBE2AAAA8, %p7;
	fma.rn.f32 	%f46, %f44, %f38, %f45;
	fma.rn.f32 	%f47, %f46, %f40, %f39;
	and.b32  	%r113, %r316, 2;
	setp.eq.s32 	%p8, %r113, 0;
	mov.f32 	%f48, 0f00000000;
	sub.f32 	%f49, %f48, %f47;
	selp.f32 	%f10, %f47, %f49, %p8;
	mul.f32 	%f50, %f4, 0f3F22F983;
	cvt.rni.s32.f32 	%r328, %f50;
	cvt.rn.f32.s32 	%f51, %r328;
	fma.rn.f32 	%f52, %f51, 0fBFC90FDA, %f4;
	fma.rn.f32 	%f53, %f51, 0fB3A22168, %f52;
	fma.rn.f32 	%f151, %f51, 0fA7C234C5, %f53;
	abs.f32 	%f12, %f4;
	setp.ltu.f32 	%p9, %f12, 0f47CE4780;
	mov.u32 	%r320, %r328;
	mov.f32 	%f149, %f151;
	@%p9 bra 	$L__BB0_16;
	setp.neu.f32 	%p10, %f12, 0f7F800000;
	@%p10 bra 	$L__BB0_11;
	mov.f32 	%f56, 0f00000000;
	mul.rn.f32 	%f149, %f4, %f56;
	mov.b32 	%r320, 0;
	bra.uni 	$L__BB0_16;
$L__BB0_11:
	mov.b32 	%r21, %f4;
	shl.b32 	%r115, %r21, 8;
	or.b32  	%r22, %r115, -2147483648;
	mov.b64 	%rd101, 0;
	mov.b32 	%r317, 0;
	mov.u64 	%rd99, __cudart_i2opi_f;
	mov.u64 	%rd100, %rd1;
$L__BB0_12:
	.pragma "nounroll";
	ld.global.nc.u32 	%r116, [%rd99];
	mad.wide.u32 	%rd63, %r116, %r22, %rd101;
	shr.u64 	%rd101, %rd63, 32;
	st.local.u32 	[%rd100], %rd63;
	add.s32 	%r317, %r317, 1;
	add.s64 	%rd100, %rd100, 4;
	add.s64 	%rd99, %rd99, 4;
	setp.ne.s32 	%p11, %r317, 6;
	@%p11 bra 	$L__BB0_12;
	shr.u32 	%r117, %r21, 23;
	st.local.u32 	[%rd1+24], %rd101;
	and.b32  	%r25, %r117, 31;
	and.b32  	%r118, %r117, 224;
	add.s32 	%r119, %r118, -128;
	shr.u32 	%r120, %r119, 5;
	mul.wide.u32 	%rd64, %r120, 4;
	sub.s64 	%rd15, %rd1, %rd64;
	ld.local.u32 	%r318, [%rd15+24];
	ld.local.u32 	%r319, [%rd15+20];
	setp.eq.s32 	%p12, %r25, 0;
	@%p12 bra 	$L__BB0_15;
	shf.l.wrap.b32 	%r318, %r319, %r318, %r25;
	ld.local.u32 	%r121, [%rd15+16];
	shf.l.wrap.b32 	%r319, %r121, %r319, %r25;
$L__BB0_15:
	shr.u32 	%r122, %r318, 30;
	shf.l.wrap.b32 	%r123, %r319, %r318, 2;
	shl.b32 	%r124, %r319, 2;
	shr.u32 	%r125, %r123, 31;
	add.s32 	%r126, %r125, %r122;
	neg.s32 	%r127, %r126;
	setp.lt.s32 	%p13, %r21, 0;
	selp.b32 	%r320, %r127, %r126, %p13;
	xor.b32  	%r128, %r123, %r21;
	shr.s32 	%r129, %r123, 31;
	xor.b32  	%r130, %r129, %r123;
	xor.b32  	%r131, %r129, %r124;
	cvt.u64.u32 	%rd65, %r130;
	shl.b64 	%rd66, %rd65, 32;
	cvt.u64.u32 	%rd67, %r131;
	or.b64  	%rd68, %rd66, %rd67;
	cvt.rn.f64.s64 	%fd3, %rd68;
	mul.f64 	%fd4, %fd3, 0d3BF921FB54442D19;
	cvt.rn.f32.f64 	%f54, %fd4;
	neg.f32 	%f55, %f54;
	setp.lt.s32 	%p14, %r128, 0;
	selp.f32 	%f149, %f55, %f54, %p14;
$L__BB0_16:
	setp.ltu.f32 	%p15, %f6, 0f47CE4780;
	mul.rn.f32 	%f57, %f149, %f149;
	and.b32  	%r133, %r320, 1;
	setp.eq.b32 	%p16, %r133, 1;
	selp.f32 	%f58, 0f3F800000, %f149, %p16;
	fma.rn.f32 	%f59, %f57, %f58, 0f00000000;
	fma.rn.f32 	%f60, %f57, 0f37CBAC00, 0fBAB607ED;
	selp.f32 	%f61, %f60, 0fB94D4153, %p16;
	selp.f32 	%f62, 0f3D2AAABB, 0f3C0885E4, %p16;
	fma.rn.f32 	%f63, %f61, %f57, %f62;
	selp.f32 	%f64, 0fBEFFFFFF, 0fBE2AAAA8, %p16;
	fma.rn.f32 	%f65, %f63, %f57, %f64;
	fma.rn.f32 	%f66, %f65, %f59, %f58;
	and.b32  	%r134, %r320, 2;
	setp.eq.s32 	%p17, %r134, 0;
	mov.f32 	%f67, 0f00000000;
	sub.f32 	%f68, %f67, %f66;
	selp.f32 	%f69, %f66, %f68, %p17;
	mul.f32 	%f16, %f10, %f69;
	@%p15 bra 	$L__BB0_24;
	setp.neu.f32 	%p18, %f6, 0f7F800000;
	@%p18 bra 	$L__BB0_19;
	mov.f32 	%f72, 0f00000000;
	mul.rn.f32 	%f150, %f2, %f72;
	mov.b32 	%r324, 0;
	bra.uni 	$L__BB0_24;
$L__BB0_19:
	mov.b32 	%r34, %f2;
	shl.b32 	%r136, %r34, 8;
	or.b32  	%r35, %r136, -2147483648;
	mov.b64 	%rd104, 0;
	mov.b32 	%r321, 0;
	mov.u64 	%rd102, __cudart_i2opi_f;
	mov.u64 	%rd103, %rd1;
$L__BB0_20:
	.pragma "nounroll";
	ld.global.nc.u32 	%r137, [%rd102];
	mad.wide.u32 	%rd71, %r137, %r35, %rd104;
	shr.u64 	%rd104, %rd71, 32;
	st.local.u32 	[%rd103], %rd71;
	add.s32 	%r321, %r321, 1;
	add.s64 	%rd103, %rd103, 4;
	add.s64 	%rd102, %rd102, 4;
	setp.ne.s32 	%p19, %r321, 6;
	@%p19 bra 	$L__BB0_20;
	shr.u32 	%r138, %r34, 23;
	st.local.u32 	[%rd1+24], %rd104;
	and.b32  	%r38, %r138, 31;
	and.b32  	%r139, %r138, 224;
	add.s32 	%r140, %r139, -128;
	shr.u32 	%r141, %r140, 5;
	mul.wide.u32 	%rd72, %r141, 4;
	sub.s64 	%rd22, %rd1, %rd72;
	ld.local.u32 	%r322, [%rd22+24];
	ld.local.u32 	%r323, [%rd22+20];
	setp.eq.s32 	%p20, %r38, 0;
	@%p20 bra 	$L__BB0_23;
	shf.l.wrap.b32 	%r322, %r323, %r322, %r38;
	ld.local.u32 	%r142, [%rd22+16];
	shf.l.wrap.b32 	%r323, %r142, %r323, %r38;
$L__BB0_23:
	shr.u32 	%r143, %r322, 30;
	shf.l.wrap.b32 	%r144, %r323, %r322, 2;
	shl.b32 	%r145, %r323, 2;
	shr.u32 	%r146, %r144, 31;
	add.s32 	%r147, %r146, %r143;
	neg.s32 	%r148, %r147;
	setp.lt.s32 	%p21, %r34, 0;
	selp.b32 	%r324, %r148, %r147, %p21;
	xor.b32  	%r149, %r144, %r34;
	shr.s32 	%r150, %r144, 31;
	xor.b32  	%r151, %r150, %r144;
	xor.b32  	%r152, %r150, %r145;
	cvt.u64.u32 	%rd73, %r151;
	shl.b64 	%rd74, %rd73, 32;
	cvt.u64.u32 	%rd75, %r152;
	or.b64  	%rd76, %rd74, %rd75;
	cvt.rn.f64.s64 	%fd5, %rd76;
	mul.f64 	%fd6, %fd5, 0d3BF921FB54442D19;
	cvt.rn.f32.f64 	%f70, %fd6;
	neg.f32 	%f71, %f70;
	setp.lt.s32 	%p22, %r149, 0;
	selp.f32 	%f150, %f71, %f70, %p22;
$L__BB0_24:
	setp.ltu.f32 	%p23, %f12, 0f47CE4780;
	add.s32 	%r154, %r324, 1;
	mul.rn.f32 	%f73, %f150, %f150;
	and.b32  	%r155, %r324, 1;
	setp.eq.b32 	%p24, %r155, 1;
	selp.f32 	%f74, %f150, 0f3F800000, %p24;
	fma.rn.f32 	%f75, %f73, %f74, 0f00000000;
	fma.rn.f32 	%f76, %f73, 0f37CBAC00, 0fBAB607ED;
	selp.f32 	%f77, 0fB94D4153, %f76, %p24;
	selp.f32 	%f78, 0f3C0885E4, 0f3D2AAABB, %p24;
	fma.rn.f32 	%f79, %f77, %f73, %f78;
	selp.f32 	%f80, 0fBE2AAAA8, 0fBEFFFFFF, %p24;
	fma.rn.f32 	%f81, %f79, %f73, %f80;
	fma.rn.f32 	%f82, %f81, %f75, %f74;
	and.b32  	%r156, %r154, 2;
	setp.eq.s32 	%p25, %r156, 0;
	mov.f32 	%f83, 0f00000000;
	sub.f32 	%f84, %f83, %f82;
	selp.f32 	%f20, %f82, %f84, %p25;
	@%p23 bra 	$L__BB0_32;
	setp.neu.f32 	%p26, %f12, 0f7F800000;
	@%p26 bra 	$L__BB0_27;
	mov.f32 	%f87, 0f00000000;
	mul.rn.f32 	%f151, %f4, %f87;
	mov.b32 	%r328, 0;
	bra.uni 	$L__BB0_32;
$L__BB0_27:
	mov.b32 	%r47, %f4;
	shl.b32 	%r158, %r47, 8;
	or.b32  	%r48, %r158, -2147483648;
	mov.b64 	%rd107, 0;
	mov.b32 	%r325, 0;
	mov.u64 	%rd105, __cudart_i2opi_f;
	mov.u64 	%rd106, %rd1;
$L__BB0_28:
	.pragma "nounroll";
	ld.global.nc.u32 	%r159, [%rd105];
	mad.wide.u32 	%rd79, %r159, %r48, %rd107;
	shr.u64 	%rd107, %rd79, 32;
	st.local.u32 	[%rd106], %rd79;
	add.s32 	%r325, %r325, 1;
	add.s64 	%rd106, %rd106, 4;
	add.s64 	%rd105, %rd105, 4;
	setp.ne.s32 	%p27, %r325, 6;
	@%p27 bra 	$L__BB0_28;
	shr.u32 	%r160, %r47, 23;
	st.local.u32 	[%rd1+24], %rd107;
	and.b32  	%r51, %r160, 31;
	and.b32  	%r161, %r160, 224;
	add.s32 	%r162, %r161, -128;
	shr.u32 	%r163, %r162, 5;
	mul.wide.u32 	%rd80, %r163, 4;
	sub.s64 	%rd29, %rd1, %rd80;
	ld.local.u32 	%r326, [%rd29+24];
	ld.local.u32 	%r327, [%rd29+20];
	setp.eq.s32 	%p28, %r51, 0;
	@%p28 bra 	$L__BB0_31;
	shf.l.wrap.b32 	%r326, %r327, %r326, %r51;
	ld.local.u32 	%r164, [%rd29+16];
	shf.l.wrap.b32 	%r327, %r164, %r327, %r51;
$L__BB0_31:
	shr.u32 	%r165, %r326, 30;
	shf.l.wrap.b32 	%r166, %r327, %r326, 2;
	shl.b32 	%r167, %r327, 2;
	shr.u32 	%r168, %r166, 31;
	add.s32 	%r169, %r168, %r165;
	neg.s32 	%r170, %r169;
	setp.lt.s32 	%p29, %r47, 0;
	selp.b32 	%r328, %r170, %r169, %p29;
	xor.b32  	%r171, %r166, %r47;
	shr.s32 	%r172, %r166, 31;
	xor.b32  	%r173, %r172, %r166;
	xor.b32  	%r174, %r172, %r167;
	cvt.u64.u32 	%rd81, %r173;
	shl.b64 	%rd82, %rd81, 32;
	cvt.u64.u32 	%rd83, %r174;
	or.b64  	%rd84, %rd82, %rd83;
	cvt.rn.f64.s64 	%fd7, %rd84;
	mul.f64 	%fd8, %fd7, 0d3BF921FB54442D19;
	cvt.rn.f32.f64 	%f85, %fd8;
	neg.f32 	%f86, %f85;
	setp.lt.s32 	%p30, %r171, 0;
	selp.f32 	%f151, %f86, %f85, %p30;
$L__BB0_32:
	add.s32 	%r176, %r328, 1;
	mul.rn.f32 	%f88, %f151, %f151;
	and.b32  	%r177, %r328, 1;
	setp.eq.b32 	%p31, %r177, 1;
	selp.f32 	%f89, %f151, 0f3F800000, %p31;
	fma.rn.f32 	%f90, %f88, %f89, 0f00000000;
	fma.rn.f32 	%f91, %f88, 0f37CBAC00, 0fBAB607ED;
	selp.f32 	%f92, 0fB94D4153, %f91, %p31;
	selp.f32 	%f93, 0f3C0885E4, 0f3D2AAABB, %p31;
	fma.rn.f32 	%f94, %f92, %f88, %f93;
	selp.f32 	%f95, 0fBE2AAAA8, 0fBEFFFFFF, %p31;
	fma.rn.f32 	%f96, %f94, %f88, %f95;
	fma.rn.f32 	%f97, %f96, %f90, %f89;
	and.b32  	%r178, %r176, 2;
	setp.eq.s32 	%p32, %r178, 0;
	mov.f32 	%f98, 0f00000000;
	sub.f32 	%f99, %f98, %f97;
	selp.f32 	%f100, %f97, %f99, %p32;
	mul.f32 	%f24, %f20, %f100;
	sub.f32 	%f101, %f1, %f3;
	abs.f32 	%f25, %f101;
	mul.f32 	%f102, %f25, 0f3F22F983;
	cvt.rni.s32.f32 	%r332, %f102;
	cvt.rn.f32.s32 	%f103, %r332;
	fma.rn.f32 	%f104, %f103, 0fBFC90FDA, %f25;
	fma.rn.f32 	%f105, %f103, 0fB3A22168, %f104;
	fma.rn.f32 	%f152, %f103, 0fA7C234C5, %f105;
	abs.f32 	%f27, %f25;
	setp.ltu.f32 	%p33, %f27, 0f47CE4780;
	@%p33 bra 	$L__BB0_40;
	setp.neu.f32 	%p34, %f27, 0f7F800000;
	@%p34 bra 	$L__BB0_35;
	mov.f32 	%f108, 0f00000000;
	mul.rn.f32 	%f152, %f25, %f108;
	mov.b32 	%r332, 0;
	bra.uni 	$L__BB0_40;
$L__BB0_35:
	mov.b32 	%r61, %f25;
	shl.b32 	%r180, %r61, 8;
	or.b32  	%r62, %r180, -2147483648;
	mov.b64 	%rd110, 0;
	mov.b32 	%r329, 0;
	mov.u64 	%rd108, __cudart_i2opi_f;
	mov.u64 	%rd109, %rd1;
$L__BB0_36:
	.pragma "nounroll";
	ld.global.nc.u32 	%r181, [%rd108];
	mad.wide.u32 	%rd87, %r181, %r62, %rd110;
	shr.u64 	%rd110, %rd87, 32;
	st.local.u32 	[%rd109], %rd87;
	add.s32 	%r329, %r329, 1;
	add.s64 	%rd109, %rd109, 4;
	add.s64 	%rd108, %rd108, 4;
	setp.ne.s32 	%p35, %r329, 6;
	@%p35 bra 	$L__BB0_36;
	shr.u32 	%r182, %r61, 23;
	st.local.u32 	[%rd1+24], %rd110;
	and.b32  	%r65, %r182, 31;
	and.b32  	%r183, %r182, 224;
	add.s32 	%r184, %r183, -128;
	shr.u32 	%r185, %r184, 5;
	mul.wide.u32 	%rd88, %r185, 4;
	sub.s64 	%rd36, %rd1, %rd88;
	ld.local.u32 	%r330, [%rd36+24];
	ld.local.u32 	%r331, [%rd36+20];
	setp.eq.s32 	%p36, %r65, 0;
	@%p36 bra 	$L__BB0_39;
	shf.l.wrap.b32 	%r330, %r331, %r330, %r65;
	ld.local.u32 	%r186, [%rd36+16];
	shf.l.wrap.b32 	%r331, %r186, %r331, %r65;
$L__BB0_39:
	shr.u32 	%r187, %r330, 30;
	shf.l.wrap.b32 	%r188, %r331, %r330, 2;
	shl.b32 	%r189, %r331, 2;
	shr.u32 	%r190, %r188, 31;
	add.s32 	%r191, %r190, %r187;
	neg.s32 	%r192, %r191;
	setp.lt.s32 	%p37, %r61, 0;
	selp.b32 	%r332, %r192, %r191, %p37;
	xor.b32  	%r193, %r188, %r61;
	shr.s32 	%r194, %r188, 31;
	xor.b32  	%r195, %r194, %r188;
	xor.b32  	%r196, %r194, %r189;
	cvt.u64.u32 	%rd89, %r195;
	shl.b64 	%rd90, %rd89, 32;
	cvt.u64.u32 	%rd91, %r196;
	or.b64  	%rd92, %rd90, %rd91;
	cvt.rn.f64.s64 	%fd9, %rd92;
	mul.f64 	%fd10, %fd9, 0d3BF921FB54442D19;
	cvt.rn.f32.f64 	%f106, %fd10;
	neg.f32 	%f107, %f106;
	setp.lt.s32 	%p38, %r193, 0;
	selp.f32 	%f152, %f107, %f106, %p38;
$L__BB0_40:
	add.s32 	%r198, %r332, 1;
	mul.rn.f32 	%f109, %f152, %f152;
	and.b32  	%r199, %r332, 1;
	setp.eq.b32 	%p39, %r199, 1;
	selp.f32 	%f110, %f152, 0f3F800000, %p39;
	fma.rn.f32 	%f111, %f109, %f110, 0f00000000;
	fma.rn.f32 	%f112, %f109, 0f37CBAC00, 0fBAB607ED;
	selp.f32 	%f113, 0fB94D4153, %f112, %p39;
	selp.f32 	%f114, 0f3C0885E4, 0f3D2AAABB, %p39;
	fma.rn.f32 	%f115, %f113, %f109, %f114;
	selp.f32 	%f116, 0fBE2AAAA8, 0fBEFFFFFF, %p39;
	fma.rn.f32 	%f117, %f115, %f109, %f116;
	fma.rn.f32 	%f118, %f117, %f111, %f110;
	and.b32  	%r200, %r198, 2;
	setp.eq.s32 	%p40, %r200, 0;
	mov.f32 	%f119, 0f00000000;
	sub.f32 	%f120, %f119, %f118;
	selp.f32 	%f121, %f118, %f120, %p40;
	fma.rn.f32 	%f122, %f24, %f121, %f16;
	abs.f32 	%f123, %f122;
	fma.rn.f32 	%f124, %f123, 0fBF000000, 0f3F000000;
	rsqrt.approx.ftz.f32 	%f125, %f124;
	mul.f32 	%f126, %f125, %f124;
	mul.f32 	%f127, %f125, 0fBF000000;
	fma.rn.f32 	%f128, %f126, %f127, 0f3F000000;
	fma.rn.f32 	%f129, %f126, %f128, %f126;
	setp.eq.f32 	%p41, %f123, 0f3F800000;
	selp.f32 	%f130, 0f00000000, %f129, %p41;
	setp.gt.f32 	%p42, %f123, 0f3F0F5C29;
	selp.f32 	%f131, %f130, %f123, %p42;
	copysign.f32 	%f132, %f122, %f131;
	mul.f32 	%f133, %f132, %f132;
	fma.rn.f32 	%f134, %f133, 0f3D10ECEF, 0f3C8B1ABB;
	fma.rn.f32 	%f135, %f134, %f133, 0f3CFC028C;
	fma.rn.f32 	%f136, %f135, %f133, 0f3D372139;
	fma.rn.f32 	%f137, %f136, %f133, 0f3D9993DB;
	fma.rn.f32 	%f138, %f137, %f133, 0f3E2AAAC6;
	mul.f32 	%f139, %f133, %f138;
	fma.rn.f32 	%f140, %f139, %f132, %f132;
	neg.f32 	%f141, %f140;
	selp.f32 	%f142, %f140, %f141, %p42;
	fma.rn.f32 	%f143, 0f3F6EE581, 0f3FD774EB, %f142;
	setp.gt.f32 	%p43, %f122, 0f3F0F5C29;
	selp.f32 	%f144, %f140, %f143, %p43;
	add.f32 	%f145, %f144, %f144;
	selp.f32 	%f146, %f145, %f144, %p42;
	setp.lt.f32 	%p44, %f146, 0f00000000;
	selp.f32 	%f147, 0f00000000, %f146, %p44;
	cvt.f64.f32 	%fd11, %f147;
	div.rn.f64 	%fd12, %fd11, 0d400999999999999A;
	mul.f64 	%fd13, %fd12, 0d4050000000000000;
	cvt.rmi.f64.f64 	%fd14, %fd13;
	cvt.rzi.s32.f64 	%r201, %fd14;
	shl.b32 	%r202, %r4, 6;
	mov.u32 	%r203, _ZZ10testKernelPfS_S_S_PiE5s_res;
	add.s32 	%r204, %r203, %r202;
	shl.b32 	%r205, %r1, 2;
	add.s32 	%r206, %r204, %r205;
	st.shared.u32 	[%r206], %r201;
	mad.lo.s32 	%r74, %r4, %r2, %r1;
	setp.gt.u32 	%p45, %r74, 63;
	shl.b32 	%r207, %r74, 2;
	mov.u32 	%r208, _ZZ10testKernelPfS_S_S_PiE6s_hist;
	add.s32 	%r75, %r208, %r207;
	@%p45 bra 	$L__BB0_42;
	mov.b32 	%r209, 0;
	st.shared.u32 	[%r75], %r209;
$L__BB0_42:
	bar.sync 	0;
	mov.b32 	%r334, 0;
	mov.b32 	%r333, 64;
$L__BB0_43:
	add.s32 	%r213, %r203, %r333;
	ld.shared.u32 	%r214, [%r213+-64];
	setp.eq.s32 	%p46, %r74, %r214;
	selp.u32 	%r215, 1, 0, %p46;
	add.s32 	%r216, %r334, %r215;
	bar.sync 	0;
	ld.shared.u32 	%r217, [%r213+-60];
	setp.eq.s32 	%p47, %r74, %r217;
	selp.u32 	%r218, 1, 0, %p47;
	add.s32 	%r219, %r216, %r218;
	bar.sync 	0;
	ld.shared.u32 	%r220, [%r213+-56];
	setp.eq.s32 	%p48, %r74, %r220;
	selp.u32 	%r221, 1, 0, %p48;
	add.s32 	%r222, %r219, %r221;
	bar.sync 	0;
	ld.shared.u32 	%r223, [%r213+-52];
	setp.eq.s32 	%p49, %r74, %r223;
	selp.u32 	%r224, 1, 0, %p49;
	add.s32 	%r225, %r222, %r224;
	bar.sync 	0;
	ld.shared.u32 	%r226, [%r213+-48];
	setp.eq.s32 	%p50, %r74, %r226;
	selp.u32 	%r227, 1, 0, %p50;
	add.s32 	%r228, %r225, %r227;
	bar.sync 	0;
	ld.shared.u32 	%r229, [%r213+-44];
	setp.eq.s32 	%p51, %r74, %r229;
	selp.u32 	%r230, 1, 0, %p51;
	add.s32 	%r231, %r228, %r230;
	bar.sync 	0;
	ld.shared.u32 	%r232, [%r213+-40];
	setp.eq.s32 	%p52, %r74, %r232;
	selp.u32 	%r233, 1, 0, %p52;
	add.s32 	%r234, %r231, %r233;
	bar.sync 	0;
	ld.shared.u32 	%r235, [%r213+-36];
	setp.eq.s32 	%p53, %r74, %r235;
	selp.u32 	%r236, 1, 0, %p53;
	add.s32 	%r237, %r234, %r236;
	bar.sync 	0;
	ld.shared.u32 	%r238, [%r213+-32];
	setp.eq.s32 	%p54, %r74, %r238;
	selp.u32 	%r239, 1, 0, %p54;
	add.s32 	%r240, %r237, %r239;
	bar.sync 	0;
	ld.shared.u32 	%r241, [%r213+-28];
	setp.eq.s32 	%p55, %r74, %r241;
	selp.u32 	%r242, 1, 0, %p55;
	add.s32 	%r243, %r240, %r242;
	bar.sync 	0;
	ld.shared.u32 	%r244, [%r213+-24];
	setp.eq.s32 	%p56, %r74, %r244;
	selp.u32 	%r245, 1, 0, %p56;
	add.s32 	%r246, %r243, %r245;
	bar.sync 	0;
	ld.shared.u32 	%r247, [%r213+-20];
	setp.eq.s32 	%p57, %r74, %r247;
	selp.u32 	%r248, 1, 0, %p57;
	add.s32 	%r249, %r246, %r248;
	bar.sync 	0;
	ld.shared.u32 	%r250, [%r213+-16];
	setp.eq.s32 	%p58, %r74, %r250;
	selp.u32 	%r251, 1, 0, %p58;
	add.s32 	%r252, %r249, %r251;
	bar.sync 	0;
	ld.shared.u32 	%r253, [%r213+-12];
	setp.eq.s32 	%p59, %r74, %r253;
	selp.u32 	%r254, 1, 0, %p59;
	add.s32 	%r255, %r252, %r254;
	bar.sync 	0;
	ld.shared.u32 	%r256, [%r213+-8];
	setp.eq.s32 	%p60, %r74, %r256;
	selp.u32 	%r257, 1, 0, %p60;
	add.s32 	%r258, %r255, %r257;
	bar.sync 	0;
	ld.shared.u32 	%r259, [%r213+-4];
	setp.eq.s32 	%p61, %r74, %r259;
	selp.u32 	%r260, 1, 0, %p61;
	add.s32 	%r261, %r258, %r260;
	bar.sync 	0;
	ld.shared.u32 	%r262, [%r213];
	setp.eq.s32 	%p62, %r74, %r262;
	selp.u32 	%r263, 1, 0, %p62;
	add.s32 	%r264, %r261, %r263;
	bar.sync 	0;
	ld.shared.u32 	%r265, [%r213+4];
	setp.eq.s32 	%p63, %r74, %r265;
	selp.u32 	%r266, 1, 0, %p63;
	add.s32 	%r267, %r264, %r266;
	bar.sync 	0;
	ld.shared.u32 	%r268, [%r213+8];
	setp.eq.s32 	%p64, %r74, %r268;
	selp.u32 	%r269, 1, 0, %p64;
	add.s32 	%r270, %r267, %r269;
	bar.sync 	0;
	ld.shared.u32 	%r271, [%r213+12];
	setp.eq.s32 	%p65, %r74, %r271;
	selp.u32 	%r272, 1, 0, %p65;
	add.s32 	%r273, %r270, %r272;
	bar.sync 	0;
	ld.shared.u32 	%r274, [%r213+16];
	setp.eq.s32 	%p66, %r74, %r274;
	selp.u32 	%r275, 1, 0, %p66;
	add.s32 	%r276, %r273, %r275;
	bar.sync 	0;
	ld.shared.u32 	%r277, [%r213+20];
	setp.eq.s32 	%p67, %r74, %r277;
	selp.u32 	%r278, 1, 0, %p67;
	add.s32 	%r279, %r276, %r278;
	bar.sync 	0;
	ld.shared.u32 	%r280, [%r213+24];
	setp.eq.s32 	%p68, %r74, %r280;
	selp.u32 	%r281, 1, 0, %p68;
	add.s32 	%r282, %r279, %r281;
	bar.sync 	0;
	ld.shared.u32 	%r283, [%r213+28];
	setp.eq.s32 	%p69, %r74, %r283;
	selp.u32 	%r284, 1, 0, %p69;
	add.s32 	%r285, %r282, %r284;
	bar.sync 	0;
	ld.shared.u32 	%r286, [%r213+32];
	setp.eq.s32 	%p70, %r74, %r286;
	selp.u32 	%r287, 1, 0, %p70;
	add.s32 	%r288, %r285, %r287;
	bar.sync 	0;
	ld.shared.u32 	%r289, [%r213+36];
	setp.eq.s32 	%p71, %r74, %r289;
	selp.u32 	%r290, 1, 0, %p71;
	add.s32 	%r291, %r288, %r290;
	bar.sync 	0;
	ld.shared.u32 	%r292, [%r213+40];
	setp.eq.s32 	%p72, %r74, %r292;
	selp.u32 	%r293, 1, 0, %p72;
	add.s32 	%r294, %r291, %r293;
	bar.sync 	0;
	ld.shared.u32 	%r295, [%r213+44];
	setp.eq.s32 	%p73, %r74, %r295;
	selp.u32 	%r296, 1, 0, %p73;
	add.s32 	%r297, %r294, %r296;
	bar.sync 	0;
	ld.shared.u32 	%r298, [%r213+48];
	setp.eq.s32 	%p74, %r74, %r298;
	selp.u32 	%r299, 1, 0, %p74;
	add.s32 	%r300, %r297, %r299;
	bar.sync 	0;
	ld.shared.u32 	%r301, [%r213+52];
	setp.eq.s32 	%p75, %r74, %r301;
	selp.u32 	%r302, 1, 0, %p75;
	add.s32 	%r303, %r300, %r302;
	bar.sync 	0;
	ld.shared.u32 	%r304, [%r213+56];
	setp.eq.s32 	%p76, %r74, %r304;
	selp.u32 	%r305, 1, 0, %p76;
	add.s32 	%r306, %r303, %r305;
	bar.sync 	0;
	ld.shared.u32 	%r307, [%r213+60];
	setp.eq.s32 	%p77, %r74, %r307;
	selp.u32 	%r308, 1, 0, %p77;
	add.s32 	%r334, %r306, %r308;
	bar.sync 	0;
	add.s32 	%r333, %r333, 128;
	setp.ne.s32 	%p78, %r333, 1088;
	@%p78 bra 	$L__BB0_43;
	setp.gt.u32 	%p79, %r74, 63;
	st.shared.u32 	[%r75], %r334;
	@%p79 bra 	$L__BB0_46;
	mov.u32 	%r309, %nctaid.x;
	mad.lo.s32 	%r310, %r5, %r309, %r3;
	shl.b32 	%r311, %r310, 6;
	add.s32 	%r312, %r311, %r74;
	cvta.to.global.u64 	%rd93, %rd37;
	mul.wide.u32 	%rd94, %r312, 4;
	add.s64 	%rd95, %rd93, %rd94;
	st.global.u32 	[%rd95], %r334;
$L__BB0_46:
	ret;

}


// ===== COMPILED SASS (sm_100) =====

	.target	sm_100

	.elftype	@"ET_EXEC"


//--------------------- .note.nv.tkinfo           --------------------------
	.section	.note.nv.tkinfo,"",@"SHT_NOTE"
	.sectionflags	@"SHF_NOTE_NV_TKINFO"
	.tkinfo
        /*0018*/ 	.word	0x00000002
        /*0030*/ 	.string	""
        /*0030*/ 	.string	"ptxas"
        /*0030*/ 	.string	"Cuda compilation tools, release 13.0, V13.0.88"
        /*0030*/ 	.string	"Build cuda_13.0.r13.0/compiler.36424714_0"
        /*0030*/ 	.string	"-arch sm_100 -m 64 "



//--------------------- .note.nv.cuinfo           --------------------------
	.section	.note.nv.cuinfo,"",@"SHT_NOTE"
	.sectionflags	@"SHF_NOTE_NV_CUINFO"
        /*0018*/ 	.short	0x0002
        /*001a*/ 	.short	0x0064
        /*001c*/ 	.short	0x0082
	.zero		2


//--------------------- .nv.info                  --------------------------
	.section	.nv.info,"",@"SHT_CUDA_INFO"
	.align	4


	//----- nvinfo : EIATTR_REGCOUNT
	.align		4
        /*0000*/ 	.byte	0x04, 0x2f
        /*0002*/ 	.short	(.L_2 - .L_1)
	.align		4
.L_1:
        /*0004*/ 	.word	index@(_Z10testKernelPfS_S_S_Pi)
        /*0008*/ 	.word	0x0000001c


	//----- nvinfo : EIATTR_FRAME_SIZE
	.align		4
.L_2:
        /*000c*/ 	.byte	0x04, 0x11
        /*000e*/ 	.short	(.L_4 - .L_3)
	.align		4
.L_3:
        /*0010*/ 	.word	index@($__internal_0_$__cuda_sm20_div_rn_f64_full)
        /*0014*/ 	.word	0x00000000


	//----- nvinfo : EIATTR_FRAME_SIZE
	.align		4
.L_4:
        /*0018*/ 	.byte	0x04, 0x11
        /*001a*/ 	.short	(.L_6 - .L_5)
	.align		4
.L_5:
        /*001c*/ 	.word	index@(_Z10testKernelPfS_S_S_Pi)
        /*0020*/ 	.word	0x00000000


	//----- nvinfo : EIATTR_MIN_STACK_SIZE
	.align		4
.L_6:
        /*0024*/ 	.byte	0x04, 0x12
        /*0026*/ 	.short	(.L_8 - .L_7)
	.align		4
.L_7:
        /*0028*/ 	.word	index@(_Z10testKernelPfS_S_S_Pi)
        /*002c*/ 	.word	0x00000000
.L_8:


//--------------------- .nv.compat                --------------------------
	.section	.nv.compat,"",@"SHT_CUDA_COMPAT_INFO"
	.align	4
        /*0000*/ 	.byte	0x02, 0x09, 0x00, 0x00, 0x02, 0x02, 0x01, 0x00, 0x02, 0x05, 0x05, 0x00, 0x03, 0x07, 0x01, 0x01
        /*0010*/ 	.byte	0x02, 0x03, 0x00, 0x00, 0x02, 0x06, 0x01, 0x00, 0x04, 0x0b, 0x08, 0x00, 0x01, 0x00, 0x00, 0x00
        /*0020*/ 	.byte	0x00, 0x00, 0x00, 0x00


//--------------------- .nv.info._Z10testKernelPfS_S_S_Pi --------------------------
	.section	.nv.info._Z10testKernelPfS_S_S_Pi,"",@"SHT_CUDA_INFO"
	.sectionflags	@""
	.align	4


	//----- nvinfo : EIATTR_CUDA_API_VERSION
	.align		4
        /*0000*/ 	.byte	0x04, 0x37
        /*0002*/ 	.short	(.L_10 - .L_9)
.L_9:
        /*0004*/ 	.word	0x00000082


	//----- nvinfo : EIATTR_KPARAM_INFO
	.align		4
.L_10:
        /*0008*/ 	.byte	0x04, 0x17
        /*000a*/ 	.short	(.L_12 - .L_11)
.L_11:
        /*000c*/ 	.word	0x00000000
        /*0010*/ 	.short	0x0004
        /*0012*/ 	.short	0x0020
        /*0014*/ 	.byte	0x00, 0xf5, 0x21, 0x00


	//----- nvinfo : EIATTR_KPARAM_INFO
	.align		4
.L_12:
        /*0018*/ 	.byte	0x04, 0x17
        /*001a*/ 	.short	(.L_14 - .L_13)
.L_13:
        /*001c*/ 	.word	0x00000000
        /*0020*/ 	.short	0x0003
        /*0022*/ 	.short	0x0018
        /*0024*/ 	.byte	0x00, 0xf5, 0x21, 0x00


	//----- nvinfo : EIATTR_KPARAM_INFO
	.align		4
.L_14:
        /*0028*/ 	.byte	0x04, 0x17
        /*002a*/ 	.short	(.L_16 - .L_15)
.L_15:
        /*002c*/ 	.word	0x00000000
        /*0030*/ 	.short	0x0002
        /*0032*/ 	.short	0x0010
        /*0034*/ 	.byte	0x00, 0xf5, 0x21, 0x00


	//----- nvinfo : EIATTR_KPARAM_INFO
	.align		4
.L_16:
        /*0038*/ 	.byte	0x04, 0x17
        /*003a*/ 	.short	(.L_18 - .L_17)
.L_17:
        /*003c*/ 	.word	0x00000000
        /*0040*/ 	.short	0x0001
        /*0042*/ 	.short	0x0008
        /*0044*/ 	.byte	0x00, 0xf5, 0x21, 0x00


	//----- nvinfo : EIATTR_KPARAM_INFO
	.align		4
.L_18:
        /*0048*/ 	.byte	0x04, 0x17
        /*004a*/ 	.short	(.L_20 - .L_19)
.L_19:
        /*004c*/ 	.word	0x00000000
        /*0050*/ 	.short	0x0000
        /*0052*/ 	.short	0x0000
        /*0054*/ 	.byte	0x00, 0xf5, 0x21, 0x00


	//----- nvinfo : EIATTR_SPARSE_MMA_MASK
	.align		4
.L_20:
        /*0058*/ 	.byte	0x03, 0x50
        /*005a*/ 	.short	0x0000


	//----- nvinfo : EIATTR_MAXREG_COUNT
	.align		4
        /*005c*/ 	.byte	0x03, 0x1b
        /*005e*/ 	.short	0x00ff


	//----- nvinfo : EIATTR_NUM_BARRIERS
	.align		4
        /*0060*/ 	.byte	0x02, 0x4c
        /*0062*/ 	.byte	0x01
	.zero		1


	//----- nvinfo : EIATTR_MERCURY_ISA_VERSION
	.align		4
        /*0064*/ 	.byte	0x03, 0x5f
        /*0066*/ 	.short	0x0101


	//----- nvinfo : EIATTR_VRC_CTA_INIT_COUNT
	.align		4
        /*0068*/ 	.byte	0x02, 0x4a
	.zero		1
	.zero		1


	//----- nvinfo : EIATTR_EXIT_INSTR_OFFSETS
	.align		4
        /*006c*/ 	.byte	0x04, 0x1c
        /*006e*/ 	.short	(.L_22 - .L_21)


	//   ....[0]....
.L_21:
        /*0070*/ 	.word	0x000036f0


	//   ....[1]....
        /*0074*/ 	.word	0x00003760


	//----- nvinfo : EIATTR_CRS_STACK_SIZE
	.align		4
.L_22:
        /*0078*/ 	.byte	0x04, 0x1e
        /*007a*/ 	.short	(.L_24 - .L_23)
.L_23:
        /*007c*/ 	.word	0x00000000


	//----- nvinfo : EIATTR_CBANK_PARAM_SIZE
	.align		4
.L_24:
        /*0080*/ 	.byte	0x03, 0x19
        /*0082*/ 	.short	0x0028


	//----- nvinfo : EIATTR_PARAM_CBANK
	.align		4
        /*0084*/ 	.byte	0x04, 0x0a
        /*0086*/ 	.short	(.L_26 - .L_25)
	.align		4
.L_25:
        /*0088*/ 	.word	index@(.nv.constant0._Z10testKernelPfS_S_S_Pi)
        /*008c*/ 	.short	0x0380
        /*008e*/ 	.short	0x0028


	//----- nvinfo : EIATTR_SW_WAR
	.align		4
.L_26:
        /*0090*/ 	.byte	0x04, 0x36
        /*0092*/ 	.short	(.L_28 - .L_27)
.L_27:
        /*0094*/ 	.word	0x00000008
.L_28:


//--------------------- .nv.callgraph             --------------------------
	.section	.nv.callgraph,"",@"SHT_CUDA_CALLGRAPH"
	.align	4
	.sectionentsize	8
	.align		4
        /*0000*/ 	.word	0x00000000
	.align		4
        /*0004*/ 	.word	0xffffffff
	.align		4
        /*0008*/ 	.word	0x00000000
	.align		4
        /*000c*/ 	.word	0xfffffffe
	.align		4
        /*0010*/ 	.word	0x00000000
	.align		4
        /*0014*/ 	.word	0xfffffffd
	.align		4
        /*0018*/ 	.word	0x00000000
	.align		4
        /*001c*/ 	.word	0xfffffffc


//--------------------- .nv.constant4             --------------------------
	.section	.nv.constant4,"a",@progbits
	.align	8
	.align		8
.nv.constant4:
        /*0000*/ 	.dword	__cudart_i2opi_f


//--------------------- .text._Z10testKernelPfS_S_S_Pi --------------------------
	.section	.text._Z10testKernelPfS_S_S_Pi,"ax",@progbits
	.align	128
        .global         _Z10testKernelPfS_S_S_Pi
        .type           _Z10testKernelPfS_S_S_Pi,@function
        .size           _Z10testKernelPfS_S_S_Pi,(.L_x_33 - _Z10testKernelPfS_S_S_Pi)
        .other          _Z10testKernelPfS_S_S_Pi,@"STO_CUDA_ENTRY STV_DEFAULT"
_Z10testKernelPfS_S_S_Pi:
.text._Z10testKernelPfS_S_S_Pi:
[----:B------:R-:W-:Y:S01]  /*0000*/  LDC R1, c[0x0][0x37c] ;  /* 0x0000df00ff017b82 */ /* 0x000fe20000000800 */
[----:B------:R-:W0:Y:S07]  /*0010*/  S2R R17, SR_TID.X ;  /* 0x0000000000117919 */ /* 0x000e2e0000002100 */
[----:B------:R-:W1:Y:S01]  /*0020*/  LDC.64 R12, c[0x0][0x388] ;  /* 0x0000e200ff0c7b82 */ /* 0x000e620000000a00 */
[----:B------:R-:W0:Y:S01]  /*0030*/  LDCU UR11, c[0x0][0x360] ;  /* 0x00006c00ff0b77ac */ /* 0x000e220008000800 */
[----:B------:R-:W0:Y:S01]  /*0040*/  S2R R0, SR_CTAID.X ;  /* 0x0000000000007919 */ /* 0x000e220000002500 */
[----:B------:R-:W2:Y:S01]  /*0050*/  LDCU.64 UR8, c[0x0][0x358] ;  /* 0x00006b00ff0877ac */ /* 0x000ea20008000a00 */
[----:B------:R-:W3:Y:S04]  /*0060*/  S2R R8, SR_TID.Y ;  /* 0x0000000000087919 */ /* 0x000ee80000002200 */
[----:B------:R-:W4:Y:S01]  /*0070*/  LDC.64 R10, c[0x0][0x380] ;  /* 0x0000e000ff0a7b82 */ /* 0x000f220000000a00 */
[----:B------:R-:W3:Y:S01]  /*0080*/  LDCU UR4, c[0x0][0x364] ;  /* 0x00006c80ff0477ac */ /* 0x000ee20008000800 */
[----:B------:R-:W3:Y:S06]  /*0090*/  S2R R3, SR_CTAID.Y ;  /* 0x0000000000037919 */ /* 0x000eec0000002600 */
[----:B------:R-:W5:Y:S08]  /*00a0*/  LDC.64 R14, c[0x0][0x390] ;  /* 0x0000e400ff0e7b82 */ /* 0x000f700000000a00 */
[----:B------:R-:W5:Y:S01]  /*00b0*/  LDC.64 R6, c[0x0][0x398] ;  /* 0x0000e600ff067b82 */ /* 0x000f620000000a00 */
[----:B0-----:R-:W-:-:S04]  /*00c0*/  IMAD R5, R0, UR11, R17 ;  /* 0x0000000b00057c24 */ /* 0x001fc8000f8e0211 */
[----:B-1----:R-:W-:-:S05]  /*00d0*/  IMAD.WIDE R12, R5, 0x4, R12 ;  /* 0x00000004050c7825 */ /* 0x002fca00078e020c */
[----:B--2---:R-:W2:Y:S01]  /*00e0*/  LDG.E R2, desc[UR8][R12.64] ;  /* 0x000000080c027981 */ /* 0x004ea2000c1e1900 */
[----:B---3--:R-:W-:Y:S02]  /*00f0*/  IMAD R9, R3, UR4, R8 ;  /* 0x0000000403097c24 */ /* 0x008fe4000f8e0208 */
[----:B----4-:R-:W-:-:S04]  /*0100*/  IMAD.WIDE R10, R5, 0x4, R10 ;  /* 0x00000004050a7825 */ /* 0x010fc800078e020a */
[C---:B-----5:R-:W-:Y:S01]  /*0110*/  IMAD.WIDE.U32 R14, R9.reuse, 0x4, R14 ;  /* 0x00000004090e7825 */ /* 0x060fe200078e000e */
[----:B------:R-:W3:Y:S03]  /*0120*/  LDG.E R4, desc[UR8][R10.64] ;  /* 0x000000080a047981 */ /* 0x000ee6000c1e1900 */
[----:B------:R-:W-:Y:S01]  /*0130*/  IMAD.WIDE.U32 R6, R9, 0x4, R6 ;  /* 0x0000000409067825 */ /* 0x000fe200078e0006 */
[----:B------:R-:W4:Y:S05]  /*0140*/  LDG.E R5, desc[UR8][R14.64] ;  /* 0x000000080e057981 */ /* 0x000f2a000c1e1900 */
[----:B------:R0:W5:Y:S01]  /*0150*/  LDG.E R6, desc[UR8][R6.64] ;  /* 0x0000000806067981 */ /* 0x000162000c1e1900 */
[----:B------:R-:W1:Y:S01]  /*0160*/  S2UR UR7, SR_CgaCtaId ;  /* 0x00000000000779c3 */ /* 0x000e620000008800 */
[----:B------:R-:W-:-:S02]  /*0170*/  UMOV UR4, 0x400 ;  /* 0x0000040000047882 */ /* 0x000fc40000000000 */
[----:B------:R-:W-:Y:S02]  /*0180*/  UIADD3 UR5, UPT, UPT, UR4, 0x40, URZ ;  /* 0x0000004004057890 */ /* 0x000fe4000fffe0ff */
[----:B------:R-:W-:Y:S02]  /*0190*/  UIADD3 UR6, UPT, UPT, UR4, 0x80, URZ ;  /* 0x0000008004067890 */ /* 0x000fe4000fffe0ff */
[----:B-1----:R-:W-:Y:S02]  /*01a0*/  ULEA UR10, UR7, UR4, 0x18 ;  /* 0x00000004070a7291 */ /* 0x002fe4000f8ec0ff */
[----:B------:R-:W-:Y:S02]  /*01b0*/  UIADD3 UR4, UPT, UPT, UR4, 0xc0, URZ ;  /* 0x000000c004047890 */ /* 0x000fe4000fffe0ff */
[----:B------:R-:W-:Y:S02]  /*01c0*/  ULEA UR5, UR7, UR5, 0x18 ;  /* 0x0000000507057291 */ /* 0x000fe4000f8ec0ff */
[----:B------:R-:W-:-:S02]  /*01d0*/  ULEA UR6, UR7, UR6, 0x18 ;  /* 0x0000000607067291 */ /* 0x000fc4000f8ec0ff */
[----:B------:R-:W-:Y:S01]  /*01e0*/  ULEA UR4, UR7, UR4, 0x18 ;  /* 0x0000000407047291 */ /* 0x000fe2000f8ec0ff */
[C---:B0-----:R-:W-:Y:S02]  /*01f0*/  LEA R7, R17.reuse, UR10, 0x2 ;  /* 0x0000000a11077c11 */ /* 0x041fe4000f8e10ff */
[----:B------:R-:W-:Y:S02]  /*0200*/  LEA R9, R17, UR5, 0x2 ;  /* 0x0000000511097c11 */ /* 0x000fe4000f8e10ff */
[C---:B------:R-:W-:Y:S02]  /*0210*/  LEA R10, R8.reuse, UR6, 0x2 ;  /* 0x00000006080a7c11 */ /* 0x040fe4000f8e10ff */
[----:B------:R-:W-:Y:S01]  /*0220*/  LEA R11, R8, UR4, 0x2 ;  /* 0x00000004080b7c11 */ /* 0x000fe2000f8e10ff */
[----:B------:R-:W-:Y:S01]  /*0230*/  BSSY.RECONVERGENT B0, `(.L_x_0) ;  /* 0x0000070000007945 */ /* 0x000fe20003800200 */
[----:B--2---:R-:W-:-:S06]  /*0240*/  FMUL R18, R2, 0.63661974668502807617 ;  /* 0x3f22f98302127820 */ /* 0x004fcc0000400000 */
[----:B------:R-:W0:Y:S01]  /*0250*/  F2I.NTZ R18, R18 ;  /* 0x0000001200127305 */ /* 0x000e220000203100 */
[----:B---3--:R1:W-:Y:S04]  /*0260*/  STS [R7], R4 ;  /* 0x0000000407007388 */ /* 0x0083e80000000800 */
[----:B------:R2:W-:Y:S04]  /*0270*/  STS [R9], R2 ;  /* 0x0000000209007388 */ /* 0x0005e80000000800 */
[----:B----4-:R2:W-:Y:S04]  /*0280*/  STS [R10], R5 ;  /* 0x000000050a007388 */ /* 0x0105e80000000800 */
[----:B-----5:R2:W-:Y:S01]  /*0290*/  STS [R11], R6 ;  /* 0x000000060b007388 */ /* 0x0205e20000000800 */
[----:B0-----:R-:W-:-:S02]  /*02a0*/  I2FP.F32.S32 R19, R18 ;  /* 0x0000001200137245 */ /* 0x001fc40000201400 */
[----:B------:R-:W-:-:S03]  /*02b0*/  FSETP.GE.AND P0, PT, |R2|, 105615, PT ;  /* 0x47ce47800200780b */ /* 0x000fc60003f06200 */
[----:B------:R-:W-:-:S04]  /*02c0*/  FFMA R8, R19, -1.5707962512969970703, R2 ;  /* 0xbfc90fda13087823 */ /* 0x000fc80000000002 */
[----:B------:R-:W-:-:S04]  /*02d0*/  FFMA R8, R19, -7.5497894158615963534e-08, R8 ;  /* 0xb3a2216813087823 */ /* 0x000fc80000000008 */
[----:B------:R-:W-:Y:S01]  /*02e0*/  FFMA R19, R19, -5.3903029534742383927e-15, R8 ;  /* 0xa7c234c513137823 */ /* 0x000fe20000000008 */
[----:B------:R-:W-:Y:S01]  /*02f0*/  IMAD.MOV.U32 R20, RZ, RZ, R18 ;  /* 0x000000ffff147224 */ /* 0x000fe200078e0012 */
[----:B-1----:R-:W-:Y:S02]  /*0300*/  P2R R7, PR, RZ, 0x1 ;  /* 0x00000001ff077803 */ /* 0x002fe40000000000 */
[----:B------:R-:W-:Y:S01]  /*0310*/  IMAD.MOV.U32 R13, RZ, RZ, R19 ;  /* 0x000000ffff0d7224 */ /* 0x000fe200078e0013 */
[----:B--2---:R-:W-:Y:S06]  /*0320*/  @!P0 BRA `(.L_x_1) ;  /* 0x0000000400808947 */ /* 0x004fec0003800000 */
[----:B------:R-:W-:-:S13]  /*0330*/  FSETP.NEU.AND P0, PT, |R2|, +INF , PT ;  /* 0x7f8000000200780b */ /* 0x000fda0003f0d200 */
[----:B------:R-:W-:Y:S01]  /*0340*/  @!P0 FMUL R13, RZ, R2 ;  /* 0x00000002ff0d8220 */ /* 0x000fe20000400000 */
[----:B------:R-:W-:Y:S01]  /*0350*/  @!P0 IMAD.MOV.U32 R18, RZ, RZ, RZ ;  /* 0x000000ffff128224 */ /* 0x000fe200078e00ff */
[----:B------:R-:W-:Y:S06]  /*0360*/  @!P0 BRA `(.L_x_1) ;  /* 0x0000000400708947 */ /* 0x000fec0003800000 */
[----:B------:R-:W-:Y:S01]  /*0370*/  IMAD.SHL.U32 R7, R2, 0x100, RZ ;  /* 0x0000010002077824 */ /* 0x000fe200078e00ff */
[----:B------:R-:W0:Y:S01]  /*0380*/  LDCU.64 UR6, c[0x4][URZ] ;  /* 0x01000000ff0677ac */ /* 0x000e220008000a00 */
[----:B------:R-:W-:Y:S02]  /*0390*/  IMAD.MOV.U32 R13, RZ, RZ, RZ ;  /* 0x000000ffff0d7224 */ /* 0x000fe400078e00ff */
[----:B------:R-:W-:Y:S01]  /*03a0*/  IMAD.MOV.U32 R21, RZ, RZ, RZ ;  /* 0x000000ffff157224 */ /* 0x000fe200078e00ff */
[----:B------:R-:W-:Y:S01]  /*03b0*/  LOP3.LUT R18, R7, 0x80000000, RZ, 0xfc, !PT ;  /* 0x8000000007127812 */ /* 0x000fe200078efcff */
[----:B------:R-:W-:Y:S01]  /*03c0*/  UMOV UR5, URZ ;  /* 0x000000ff00057c82 */ /* 0x000fe20008000000 */
[----:B------:R-:W-:-:S05]  /*03d0*/  UMOV UR4, URZ ;  /* 0x000000ff00047c82 */ /* 0x000fca0008000000 */
.L_x_2:
[----:B0-----:R-:W-:Y:S01]  /*03e0*/  IMAD.U32 R15, RZ, RZ, UR7 ;  /* 0x00000007ff0f7e24 */ /* 0x001fe2000f8e00ff */
[----:B------:R-:W-:-:S05]  /*03f0*/  MOV R14, UR6 ;  /* 0x00000006000e7c02 */ /* 0x000fca0008000f00 */
[----:B------:R-:W2:Y:S01]  /*0400*/  LDG.E.CONSTANT R15, desc[UR8][R14.64] ;  /* 0x000000080e0f7981 */ /* 0x000ea2000c1e9900 */
[----:B------:R-:W-:Y:S01]  /*0410*/  UIADD3 UR4, UPT, UPT, UR4, 0x1, URZ ;  /* 0x0000000104047890 */ /* 0x000fe2000fffe0ff */
[C---:B------:R-:W-:Y:S01]  /*0420*/  ISETP.EQ.AND P0, PT, R21.reuse, RZ, PT ;  /* 0x000000ff1500720c */ /* 0x040fe20003f02270 */
[----:B------:R-:W-:Y:S01]  /*0430*/  UIADD3 UR6, UP1, UPT, UR6, 0x4, URZ ;  /* 0x0000000406067890 */ /* 0x000fe2000ff3e0ff */
[C---:B------:R-:W-:Y:S01]  /*0440*/  ISETP.EQ.AND P1, PT, R21.reuse, 0x4, PT ;  /* 0x000000041500780c */ /* 0x040fe20003f22270 */
[----:B------:R-:W-:Y:S01]  /*0450*/  UISETP.NE.AND UP0, UPT, UR4, 0x6, UPT ;  /* 0x000000060400788c */ /* 0x000fe2000bf05270 */
[C---:B------:R-:W-:Y:S01]  /*0460*/  ISETP.EQ.AND P3, PT, R21.reuse, 0xc, PT ;  /* 0x0000000c1500780c */ /* 0x040fe20003f62270 */
[----:B------:R-:W-:Y:S01]  /*0470*/  UIADD3.X UR7, UPT, UPT, URZ, UR7, URZ, UP1, !UPT ;  /* 0x00000007ff077290 */ /* 0x000fe20008ffe4ff */
[C---:B------:R-:W-:Y:S02]  /*0480*/  ISETP.EQ.AND P4, PT, R21.reuse, 0x10, PT ;  /* 0x000000101500780c */ /* 0x040fe40003f82270 */
[----:B------:R-:W-:Y:S01]  /*0490*/  ISETP.EQ.AND P5, PT, R21, 0x14, PT ;  /* 0x000000141500780c */ /* 0x000fe20003fa2270 */
[----:B--2---:R-:W-:-:S03]  /*04a0*/  IMAD.WIDE.U32 R16, R15, R18, RZ ;  /* 0x000000120f107225 */ /* 0x004fc600078e00ff */
[----:B------:R-:W-:-:S04]  /*04b0*/  IADD3 R16, P2, PT, R16, R13, RZ ;  /* 0x0000000d10107210 */ /* 0x000fc80007f5e0ff */
[----:B------:R-:W-:Y:S01]  /*04c0*/  IADD3.X R13, PT, PT, R17, UR5, RZ, P2, !PT ;  /* 0x00000005110d7c10 */ /* 0x000fe200097fe4ff */
[--C-:B------:R-:W-:Y:S01]  /*04d0*/  @P0 IMAD.MOV.U32 R8, RZ, RZ, R16.reuse ;  /* 0x000000ffff080224 */ /* 0x100fe200078e0010 */
[C---:B------:R-:W-:Y:S01]  /*04e0*/  ISETP.EQ.AND P2, PT, R21.reuse, 0x8, PT ;  /* 0x000000081500780c */ /* 0x040fe20003f42270 */
[--C-:B------:R-:W-:Y:S02]  /*04f0*/  @P1 IMAD.MOV.U32 R9, RZ, RZ, R16.reuse ;  /* 0x000000ffff091224 */ /* 0x100fe400078e0010 */
[----:B------:R-:W-:Y:S01]  /*0500*/  @P5 MOV R7, R16 ;  /* 0x0000001000075202 */ /* 0x000fe20000000f00 */
[--C-:B------:R-:W-:Y:S02]  /*0510*/  @P3 IMAD.MOV.U32 R11, RZ, RZ, R16.reuse ;  /* 0x000000ffff0b3224 */ /* 0x100fe400078e0010 */
[----:B------:R-:W-:Y:S02]  /*0520*/  @P4 IMAD.MOV.U32 R12, RZ, RZ, R16 ;  /* 0x000000ffff0c4224 */ /* 0x000fe400078e0010 */
[----:B------:R-:W-:-:S05]  /*0530*/  VIADD R21, R21, 0x4 ;  /* 0x0000000415157836 */ /* 0x000fca0000000000 */
[----:B------:R-:W-:Y:S01]  /*0540*/  @P2 IMAD.MOV.U32 R10, RZ, RZ, R16 ;  /* 0x000000ffff0a2224 */ /* 0x000fe200078e0010 */
[----:B------:R-:W-:Y:S06]  /*0550*/  BRA.U UP0, `(.L_x_2) ;  /* 0xfffffffd00a07547 */ /* 0x000fec000b83ffff */
[----:B------:R-:W-:Y:S01]  /*0560*/  SHF.R.U32.HI R14, RZ, 0x17, R2 ;  /* 0x00000017ff0e7819 */ /* 0x000fe20000011602 */
[----:B------:R-:W-:Y:S03]  /*0570*/  BSSY.RECONVERGENT B1, `(.L_x_3) ;  /* 0x0000029000017945 */ /* 0x000fe60003800200 */
[C---:B------:R-:W-:Y:S02]  /*0580*/  LOP3.LUT R15, R14.reuse, 0xe0, RZ, 0xc0, !PT ;  /* 0x000000e00e0f7812 */ /* 0x040fe400078ec0ff */
[----:B------:R-:W-:-:S03]  /*0590*/  LOP3.LUT P6, RZ, R14, 0x1f, RZ, 0xc0, !PT ;  /* 0x0000001f0eff7812 */ /* 0x000fc600078cc0ff */
[----:B------:R-:W-:-:S05]  /*05a0*/  VIADD R15, R15, 0xffffff80 ;  /* 0xffffff800f0f7836 */ /* 0x000fca0000000000 */
[----:B------:R-:W-:-:S05]  /*05b0*/  SHF.R.U32.HI R15, RZ, 0x5, R15 ;  /* 0x00000005ff0f7819 */ /* 0x000fca000001160f */
[----:B------:R-:W-:-:S05]  /*05c0*/  IMAD.U32 R21, R15, -0x4, RZ ;  /* 0xfffffffc0f157824 */ /* 0x000fca00078e00ff */
[C---:B------:R-:W-:Y:S02]  /*05d0*/  ISETP.EQ.AND P3, PT, R21.reuse, -0x18, PT ;  /* 0xffffffe81500780c */ /* 0x040fe40003f62270 */
[C---:B------:R-:W-:Y:S02]  /*05e0*/  ISETP.EQ.AND P4, PT, R21.reuse, -0x14, PT ;  /* 0xffffffec1500780c */ /* 0x040fe40003f82270 */
[C---:B------:R-:W-:Y:S02]  /*05f0*/  ISETP.EQ.AND P0, PT, R21.reuse, -0x10, PT ;  /* 0xfffffff01500780c */ /* 0x040fe40003f02270 */
[C---:B------:R-:W-:Y:S02]  /*0600*/  ISETP.EQ.AND P1, PT, R21.reuse, -0xc, PT ;  /* 0xfffffff41500780c */ /* 0x040fe40003f22270 */
[C---:B------:R-:W-:Y:S02]  /*0610*/  ISETP.EQ.AND P2, PT, R21.reuse, -0x8, PT ;  /* 0xfffffff81500780c */ /* 0x040fe40003f42270 */
[----:B------:R-:W-:-:S03]  /*0620*/  ISETP.EQ.AND P5, PT, R21, 0x4, PT ;  /* 0x000000041500780c */ /* 0x000fc60003fa2270 */
[--C-:B------:R-:W-:Y:S01]  /*0630*/  @P3 IMAD.MOV.U32 R18, RZ, RZ, R8.reuse ;  /* 0x000000ffff123224 */ /* 0x100fe200078e0008 */
[C---:B------:R-:W-:Y:S01]  /*0640*/  ISETP.EQ.AND P3, PT, R21.reuse, -0x4, PT ;  /* 0xfffffffc1500780c */ /* 0x040fe20003f62270 */
[----:B------:R-:W-:Y:S02]  /*0650*/  @P4 IMAD.MOV.U32 R15, RZ, RZ, R8 ;  /* 0x000000ffff0f4224 */ /* 0x000fe400078e0008 */
[----:B------:R-:W-:Y:S01]  /*0660*/  @P4 IMAD.MOV.U32 R18, RZ, RZ, R9 ;  /* 0x000000ffff124224 */ /* 0x000fe200078e0009 */
[----:B------:R-:W-:Y:S01]  /*0670*/  ISETP.EQ.AND P4, PT, R21, RZ, PT ;  /* 0x000000ff1500720c */ /* 0x000fe20003f82270 */
[--C-:B------:R-:W-:Y:S01]  /*0680*/  @P0 IMAD.MOV.U32 R18, RZ, RZ, R10.reuse ;  /* 0x000000ffff120224 */ /* 0x100fe200078e000a */
[----:B------:R-:W-:Y:S01]  /*0690*/  @P0 MOV R15, R9 ;  /* 0x00000009000f0202 */ /* 0x000fe20000000f00 */
[----:B------:R-:W-:Y:S02]  /*06a0*/  @P1 IMAD.MOV.U32 R15, RZ, RZ, R10 ;  /* 0x000000ffff0f1224 */ /* 0x000fe400078e000a */
[----:B------:R-:W-:-:S02]  /*06b0*/  @P2 IMAD.MOV.U32 R15, RZ, RZ, R11 ;  /* 0x000000ffff0f2224 */ /* 0x000fc400078e000b */
[----:B------:R-:W-:Y:S02]  /*06c0*/  @P1 IMAD.MOV.U32 R18, RZ, RZ, R11 ;  /* 0x000000ffff121224 */ /* 0x000fe400078e000b */
[--C-:B------:R-:W-:Y:S02]  /*06d0*/  @P3 IMAD.MOV.U32 R15, RZ, RZ, R12.reuse ;  /* 0x000000ffff0f3224 */ /* 0x100fe400078e000c */
[----:B------:R-:W-:Y:S01]  /*06e0*/  @P2 IMAD.MOV.U32 R18, RZ, RZ, R12 ;  /* 0x000000ffff122224 */ /* 0x000fe200078e000c */
[----:B------:R-:W-:Y:S01]  /*06f0*/  @P3 MOV R18, R7 ;  /* 0x0000000700123202 */ /* 0x000fe20000000f00 */
[----:B------:R-:W-:Y:S02]  /*0700*/  @P4 IMAD.MOV.U32 R15, RZ, RZ, R7 ;  /* 0x000000ffff0f4224 */ /* 0x000fe400078e0007 */
[--C-:B------:R-:W-:Y:S02]  /*0710*/  @P5 IMAD.MOV.U32 R15, RZ, RZ, R13.reuse ;  /* 0x000000ffff0f5224 */ /* 0x100fe400078e000d */
[----:B------:R-:W-:-:S02]  /*0720*/  @P4 IMAD.MOV.U32 R18, RZ, RZ, R13 ;  /* 0x000000ffff124224 */ /* 0x000fc400078e000d */
[----:B------:R-:W-:Y:S01]  /*0730*/  IMAD.MOV.U32 R16, RZ, RZ, R15 ;  /* 0x000000ffff107224 */ /* 0x000fe200078e000f */
[----:B------:R-:W-:Y:S06]  /*0740*/  @!P6 BRA `(.L_x_4) ;  /* 0x00000000002ce947 */ /* 0x000fec0003800000 */
[----:B------:R-:W-:Y:S01]  /*0750*/  @P0 IMAD.MOV.U32 R17, RZ, RZ, R8 ;  /* 0x000000ffff110224 */ /* 0x000fe200078e0008 */
[----:B------:R-:W-:Y:S01]  /*0760*/  ISETP.EQ.AND P0, PT, R21, 0x8, PT ;  /* 0x000000081500780c */ /* 0x000fe20003f02270 */
[----:B------:R-:W-:Y:S01]  /*0770*/  @P1 IMAD.MOV.U32 R17, RZ, RZ, R9 ;  /* 0x000000ffff111224 */ /* 0x000fe200078e0009 */
[----:B------:R-:W-:Y:S01]  /*0780*/  @P2 MOV R17, R10 ;  /* 0x0000000a00112202 */ /* 0x000fe20000000f00 */
[----:B------:R-:W-:Y:S01]  /*0790*/  @P3 IMAD.MOV.U32 R17, RZ, RZ, R11 ;  /* 0x000000ffff113224 */ /* 0x000fe200078e000b */
[----:B------:R-:W-:Y:S01]  /*07a0*/  LOP3.LUT R15, R14, 0x1f, RZ, 0xc0, !PT ;  /* 0x0000001f0e0f7812 */ /* 0x000fe200078ec0ff */
[----:B------:R-:W-:Y:S02]  /*07b0*/  @P4 IMAD.MOV.U32 R17, RZ, RZ, R12 ;  /* 0x000000ffff114224 */ /* 0x000fe400078e000c */
[----:B------:R-:W-:Y:S01]  /*07c0*/  @P5 IMAD.MOV.U32 R17, RZ, RZ, R7 ;  /* 0x000000ffff115224 */ /* 0x000fe200078e0007 */
[----:B------:R-:W-:-:S05]  /*07d0*/  SHF.L.W.U32.HI R18, R16, R15, R18 ;  /* 0x0000000f10127219 */ /* 0x000fca0000010e12 */
[----:B------:R-:W-:-:S05]  /*07e0*/  @P0 IMAD.MOV.U32 R17, RZ, RZ, R13 ;  /* 0x000000ffff110224 */ /* 0x000fca00078e000d */
[----:B------:R-:W-:-:S07]  /*07f0*/  SHF.L.W.U32.HI R16, R17, R15, R16 ;  /* 0x0000000f11107219 */ /* 0x000fce0000010e10 */
.L_x_4:
[----:B------:R-:W-:Y:S05]  /*0800*/  BSYNC.RECONVERGENT B1 ;  /* 0x0000000000017941 */ /* 0x000fea0003800200 */
.L_x_3:
[C-C-:B------:R-:W-:Y:S01]  /*0810*/  SHF.L.W.U32.HI R13, R16.reuse, 0x2, R18.reuse ;  /* 0x00000002100d7819 */ /* 0x140fe20000010e12 */
[----:B------:R-:W-:Y:S01]  /*0820*/  IMAD.SHL.U32 R14, R16, 0x4, RZ ;  /* 0x00000004100e7824 */ /* 0x000fe200078e00ff */
[----:B------:R-:W-:Y:S01]  /*0830*/  UMOV UR4, 0x54442d19 ;  /* 0x54442d1900047882 */ /* 0x000fe20000000000 */
[----:B------:R-:W-:Y:S01]  /*0840*/  UMOV UR5, 0x3bf921fb ;  /* 0x3bf921fb00057882 */ /* 0x000fe20000000000 */
[----:B------:R-:W-:Y:S02]  /*0850*/  SHF.R.S32.HI R15, RZ, 0x1f, R13 ;  /* 0x0000001fff0f7819 */ /* 0x000fe4000001140d */
[----:B------:R-:W-:Y:S02]  /*0860*/  SHF.R.U32.HI R18, RZ, 0x1e, R18 ;  /* 0x0000001eff127819 */ /* 0x000fe40000011612 */
[C---:B------:R-:W-:Y:S02]  /*0870*/  LOP3.LUT R14, R15.reuse, R14, RZ, 0x3c, !PT ;  /* 0x0000000e0f0e7212 */ /* 0x040fe400078e3cff */
[----:B------:R-:W-:-:S02]  /*0880*/  LOP3.LUT R15, R15, R13, RZ, 0x3c, !PT ;  /* 0x0000000d0f0f7212 */ /* 0x000fc400078e3cff */
[----:B------:R-:W-:Y:S02]  /*0890*/  ISETP.GE.AND P0, PT, R2, RZ, PT ;  /* 0x000000ff0200720c */ /* 0x000fe40003f06270 */
[C---:B------:R-:W-:Y:S02]  /*08a0*/  LEA.HI R18, R13.reuse, R18, RZ, 0x1 ;  /* 0x000000120d127211 */ /* 0x040fe400078f08ff */
[----:B------:R-:W0:Y:S01]  /*08b0*/  I2F.F64.S64 R14, R14 ;  /* 0x0000000e000e7312 */ /* 0x000e220000301c00 */
[----:B------:R-:W-:Y:S02]  /*08c0*/  LOP3.LUT R21, R13, R2, RZ, 0x3c, !PT ;  /* 0x000000020d157212 */ /* 0x000fe400078e3cff */
[----:B------:R-:W-:Y:S02]  /*08d0*/  IMAD.MOV R13, RZ, RZ, -R18 ;  /* 0x000000ffff0d7224 */ /* 0x000fe400078e0a12 */
[----:B------:R-:W-:-:S04]  /*08e0*/  ISETP.GE.AND P1, PT, R21, RZ, PT ;  /* 0x000000ff1500720c */ /* 0x000fc80003f26270 */
[----:B------:R-:W-:Y:S01]  /*08f0*/  @!P0 MOV R18, R13 ;  /* 0x0000000d00128202 */ /* 0x000fe20000000f00 */
[----:B0-----:R-:W-:-:S10]  /*0900*/  DMUL R16, R14, UR4 ;  /* 0x000000040e107c28 */ /* 0x001fd40008000000 */
[----:B------:R-:W0:Y:S02]  /*0910*/  F2F.F32.F64 R16, R16 ;  /* 0x0000001000107310 */ /* 0x000e240000301000 */
[----:B0-----:R-:W-:-:S07]  /*0920*/  FSEL R13, -R16, R16, !P1 ;  /* 0x00000010100d7208 */ /* 0x001fce0004800100 */
.L_x_1:
[----:B------:R-:W-:Y:S05]  /*0930*/  BSYNC.RECONVERGENT B0 ;  /* 0x0000000000007941 */ /* 0x000fea0003800200 */
.L_x_0:
[----:B------:R-:W-:Y:S01]  /*0940*/  FMUL R23, R6, 0.63661974668502807617 ;  /* 0x3f22f98306177820 */ /* 0x000fe20000400000 */
[----:B------:R-:W-:Y:S02]  /*0950*/  IMAD.MOV.U32 R17, RZ, RZ, 0x37cbac00 ;  /* 0x37cbac00ff117424 */ /* 0x000fe400078e00ff */
[----:B------:R-:W-:Y:S01]  /*0960*/  FMUL R14, R13, R13 ;  /* 0x0000000d0d0e7220 */ /* 0x000fe20000400000 */
[----:B------:R-:W-:Y:S01]  /*0970*/  LOP3.LUT R15, R18, 0x1, RZ, 0xc0, !PT ;  /* 0x00000001120f7812 */ /* 0x000fe200078ec0ff */
[----:B------:R-:W-:Y:S01]  /*0980*/  IMAD.MOV.U32 R21, RZ, RZ, 0x3effffff ;  /* 0x3effffffff157424 */ /* 0x000fe200078e00ff */
[----:B------:R-:W-:Y:S01]  /*0990*/  FSETP.GE.AND P1, PT, |R6|, 105615, PT ;  /* 0x47ce47800600780b */ /* 0x000fe20003f26200 */
[----:B------:R-:W0:Y:S01]  /*09a0*/  F2I.NTZ R23, R23 ;  /* 0x0000001700177305 */ /* 0x000e220000203100 */
[----:B------:R-:W-:Y:S01]  /*09b0*/  FFMA R16, R14, R17, -0.0013887860113754868507 ;  /* 0xbab607ed0e107423 */ /* 0x000fe20000000011 */
[----:B------:R-:W-:Y:S01]  /*09c0*/  IMAD.MOV.U32 R17, RZ, RZ, 0x3d2aaabb ;  /* 0x3d2aaabbff117424 */ /* 0x000fe200078e00ff */
[----:B------:R-:W-:Y:S01]  /*09d0*/  ISETP.NE.U32.AND P0, PT, R15, 0x1, PT ;  /* 0x000000010f00780c */ /* 0x000fe20003f05070 */
[----:B------:R-:W-:Y:S03]  /*09e0*/  BSSY.RECONVERGENT B0, `(.L_x_5) ;  /* 0x0000072000007945 */ /* 0x000fe60003800200 */
[----:B------:R-:W-:-:S02]  /*09f0*/  FSEL R15, R16, -0.00019574658654164522886, !P0 ;  /* 0xb94d4153100f7808 */ /* 0x000fc40004000000 */
[----:B------:R-:W-:Y:S02]  /*0a00*/  FSEL R17, R17, 0.0083327032625675201416, !P0 ;  /* 0x3c0885e411117808 */ /* 0x000fe40004000000 */
[----:B------:R-:W-:Y:S02]  /*0a10*/  FSEL R21, -R21, -0.16666662693023681641, !P0 ;  /* 0xbe2aaaa815157808 */ /* 0x000fe40004000100 */
[----:B------:R-:W-:Y:S01]  /*0a20*/  FSEL R13, R13, 1, P0 ;  /* 0x3f8000000d0d7808 */ /* 0x000fe20000000000 */
[----:B------:R-:W-:Y:S01]  /*0a30*/  FFMA R15, R14, R15, R17 ;  /* 0x0000000f0e0f7223 */ /* 0x000fe20000000011 */
[----:B0-----:R-:W-:Y:S02]  /*0a40*/  I2FP.F32.S32 R25, R23 ;  /* 0x0000001700197245 */ /* 0x001fe40000201400 */
[----:B------:R-:W-:Y:S01]  /*0a50*/  LOP3.LUT P0, RZ, R18, 0x2, RZ, 0xc0, !PT ;  /* 0x0000000212ff7812 */ /* 0x000fe2000780c0ff */
[C---:B------:R-:W-:Y:S01]  /*0a60*/  FFMA R15, R14.reuse, R15, R21 ;  /* 0x0000000f0e0f7223 */ /* 0x040fe20000000015 */
[----:B------:R-:W-:Y:S01]  /*0a70*/  FFMA R14, R14, R13, RZ ;  /* 0x0000000d0e0e7223 */ /* 0x000fe200000000ff */
[----:B------:R-:W-:Y:S01]  /*0a80*/  FFMA R16, R25, -1.5707962512969970703, R6 ;  /* 0xbfc90fda19107823 */ /* 0x000fe20000000006 */
[----:B------:R-:W-:-:S02]  /*0a90*/  IMAD.MOV.U32 R18, RZ, RZ, R23 ;  /* 0x000000ffff127224 */ /* 0x000fc400078e0017 */
[----:B------:R-:W-:Y:S01]  /*0aa0*/  FFMA R22, R14, R15, R13 ;  /* 0x0000000f0e167223 */ /* 0x000fe2000000000d */
[----:B------:R-:W-:Y:S01]  /*0ab0*/  FFMA R16, R25, -7.5497894158615963534e-08, R16 ;  /* 0xb3a2216819107823 */ /* 0x000fe20000000010 */
[----:B------:R-:W-:-:S03]  /*0ac0*/  P2R R14, PR, RZ, 0x2 ;  /* 0x00000002ff0e7803 */ /* 0x000fc60000000000 */
[----:B------:R-:W-:Y:S02]  /*0ad0*/  FFMA R13, R25, -5.3903029534742383927e-15, R16 ;  /* 0xa7c234c5190d7823 */ /* 0x000fe40000000010 */
[----:B------:R-:W-:Y:S02]  /*0ae0*/  @P0 FADD R22, RZ, -R22 ;  /* 0x80000016ff160221 */ /* 0x000fe40000000000 */
[----:B------:R-:W-:Y:S01]  /*0af0*/  IMAD.MOV.U32 R14, RZ, RZ, R13 ;  /* 0x000000ffff0e7224 */ /* 0x000fe200078e000d */
[----:B------:R-:W-:Y:S06]  /*0b00*/  @!P1 BRA `(.L_x_6) ;  /* 0x00000004007c9947 */ /* 0x000fec0003800000 */
[----:B------:R-:W-:-:S13]  /*0b10*/  FSETP.NEU.AND P0, PT, |R6|, +INF , PT ;  /* 0x7f8000000600780b */ /* 0x000fda0003f0d200 */
[----:B------:R-:W-:Y:S01]  /*0b20*/  @!P0 FMUL R14, RZ, R6 ;  /* 0x00000006ff0e8220 */ /* 0x000fe20000400000 */
[----:B------:R-:W-:Y:S01]  /*0b30*/  @!P0 IMAD.MOV.U32 R23, RZ, RZ, RZ ;  /* 0x000000ffff178224 */ /* 0x000fe200078e00ff */
[----:B------:R-:W-:Y:S06]  /*0b40*/  @!P0 BRA `(.L_x_6) ;  /* 0x00000004006c8947 */ /* 0x000fec0003800000 */
[----:B------:R-:W-:Y:S01]  /*0b50*/  SHF.L.U32 R14, R6, 0x8, RZ ;  /* 0x00000008060e7819 */ /* 0x000fe200000006ff */
[----:B------:R-:W-:Y:S01]  /*0b60*/  IMAD.MOV.U32 R21, RZ, RZ, RZ ;  /* 0x000000ffff157224 */ /* 0x000fe200078e00ff */
[----:B------:R-:W0:Y:S01]  /*0b70*/  LDCU.64 UR6, c[0x4][URZ] ;  /* 0x01000000ff0677ac */ /* 0x000e220008000a00 */
[----:B------:R-:W-:Y:S01]  /*0b80*/  IMAD.MOV.U32 R24, RZ, RZ, RZ ;  /* 0x000000ffff187224 */ /* 0x000fe200078e00ff */
[----:B------:R-:W-:Y:S01]  /*0b90*/  LOP3.LUT R23, R14, 0x80000000, RZ, 0xfc, !PT ;  /* 0x800000000e177812 */ /* 0x000fe200078efcff */
[----:B------:R-:W-:Y:S01]  /*0ba0*/  UMOV UR5, URZ ;  /* 0x000000ff00057c82 */ /* 0x000fe20008000000 */
[----:B------:R-:W-:-:S05]  /*0bb0*/  UMOV UR4, URZ ;  /* 0x000000ff00047c82 */ /* 0x000fca0008000000 */
.L_x_7:
[----:B0-----:R-:W-:Y:S02]  /*0bc0*/  IMAD.U32 R14, RZ, RZ, UR6 ;  /* 0x00000006ff0e7e24 */ /* 0x001fe4000f8e00ff */
[----:B------:R-:W-:-:S05]  /*0bd0*/  IMAD.U32 R15, RZ, RZ, UR7 ;  /* 0x00000007ff0f7e24 */ /* 0x000fca000f8e00ff */
[----:B------:R-:W2:Y:S01]  /*0be0*/  LDG.E.CONSTANT R14, desc[UR8][R14.64] ;  /* 0x000000080e0e7981 */ /* 0x000ea2000c1e9900 */
[C---:B------:R-:W-:Y:S01]  /*0bf0*/  ISETP.EQ.AND P4, PT, R24.reuse, RZ, PT ;  /* 0x000000ff1800720c */ /* 0x040fe20003f82270 */
[----:B------:R-:W-:Y:S01]  /*0c00*/  UIADD3 UR4, UPT, UPT, UR4, 0x1, URZ ;  /* 0x0000000104047890 */ /* 0x000fe2000fffe0ff */
[C---:B------:R-:W-:Y:S01]  /*0c10*/  ISETP.EQ.AND P3, PT, R24.reuse, 0x4, PT ;  /* 0x000000041800780c */ /* 0x040fe20003f62270 */
[----:B------:R-:W-:Y:S01]  /*0c20*/  UIADD3 UR6, UP1, UPT, UR6, 0x4, URZ ;  /* 0x0000000406067890 */ /* 0x000fe2000ff3e0ff */
[C---:B------:R-:W-:Y:S01]  /*0c30*/  ISETP.EQ.AND P2, PT, R24.reuse, 0x8, PT ;  /* 0x000000081800780c */ /* 0x040fe20003f42270 */
[----:B------:R-:W-:Y:S01]  /*0c40*/  UISETP.NE.AND UP0, UPT, UR4, 0x6, UPT ;  /* 0x000000060400788c */ /* 0x000fe2000bf05270 */
[----:B------:R-:W-:Y:S01]  /*0c50*/  ISETP.EQ.AND P1, PT, R24, 0xc, PT ;  /* 0x0000000c1800780c */ /* 0x000fe20003f22270 */
[----:B------:R-:W-:Y:S01]  /*0c60*/  UIADD3.X UR7, UPT, UPT, URZ, UR7, URZ, UP1, !UPT ;  /* 0x00000007ff077290 */ /* 0x000fe20008ffe4ff */
[----:B--2---:R-:W-:-:S03]  /*0c70*/  IMAD.WIDE.U32 R16, R14, R23, RZ ;  /* 0x000000170e107225 */ /* 0x004fc600078e00ff */
[----:B------:R-:W-:-:S04]  /*0c80*/  IADD3 R16, P0, PT, R16, R21, RZ ;  /* 0x0000001510107210 */ /* 0x000fc80007f1e0ff */
[----:B------:R-:W-:Y:S01]  /*0c90*/  IADD3.X R21, PT, PT, R17, UR5, RZ, P0, !PT ;  /* 0x0000000511157c10 */ /* 0x000fe200087fe4ff */
[--C-:B------:R-:W-:Y:S01]  /*0ca0*/  @P4 IMAD.MOV.U32 R8, RZ, RZ, R16.reuse ;  /* 0x000000ffff084224 */ /* 0x100fe200078e0010 */
[C---:B------:R-:W-:Y:S01]  /*0cb0*/  ISETP.EQ.AND P0, PT, R24.reuse, 0x10, PT ;  /* 0x000000101800780c */ /* 0x040fe20003f02270 */
[--C-:B------:R-:W-:Y:S01]  /*0cc0*/  @P3 IMAD.MOV.U32 R9, RZ, RZ, R16.reuse ;  /* 0x000000ffff093224 */ /* 0x100fe200078e0010 */
[C---:B------:R-:W-:Y:S01]  /*0cd0*/  ISETP.EQ.AND P4, PT, R24.reuse, 0x14, PT ;  /* 0x000000141800780c */ /* 0x040fe20003f82270 */
[----:B------:R-:W-:Y:S01]  /*0ce0*/  @P1 IMAD.MOV.U32 R11, RZ, RZ, R16 ;  /* 0x000000ffff0b1224 */ /* 0x000fe200078e0010 */
[----:B------:R-:W-:Y:S01]  /*0cf0*/  @P2 MOV R10, R16 ;  /* 0x00000010000a2202 */ /* 0x000fe20000000f00 */
[----:B------:R-:W-:-:S08]  /*0d00*/  VIADD R24, R24, 0x4 ;  /* 0x0000000418187836 */ /* 0x000fd00000000000 */
[--C-:B------:R-:W-:Y:S02]  /*0d10*/  @P0 IMAD.MOV.U32 R12, RZ, RZ, R16.reuse ;  /* 0x000000ffff0c0224 */ /* 0x100fe400078e0010 */
        /* <DEDUP_REMOVED lines=13> */
[C---:B------:R-:W-:Y:S02]  /*0df0*/  ISETP.EQ.AND P4, PT, R17.reuse, RZ, PT ;  /* 0x000000ff1100720c */ /* 0x040fe40003f82270 */
[----:B------:R-:W-:-:S03]  /*0e00*/  ISETP.EQ.AND P5, PT, R17, 0x4, PT ;  /* 0x000000041100780c */ /* 0x000fc60003fa2270 */
[----:B------:R-:W-:Y:S02]  /*0e10*/  @P2 MOV R23, R8 ;  /* 0x0000000800172202 */ /* 0x000fe40000000f00 */
[C---:B------:R-:W-:Y:S01]  /*0e20*/  ISETP.EQ.AND P2, PT, R17.reuse, -0x8, PT ;  /* 0xfffffff81100780c */ /* 0x040fe20003f42270 */
[----:B------:R-:W-:Y:S02]  /*0e30*/  @P3 IMAD.MOV.U32 R15, RZ, RZ, R8 ;  /* 0x000000ffff0f3224 */ /* 0x000fe400078e0008 */
[--C-:B------:R-:W-:Y:S01]  /*0e40*/  @P3 IMAD.MOV.U32 R23, RZ, RZ, R9.reuse ;  /* 0x000000ffff173224 */ /* 0x100fe200078e0009 */
[----:B------:R-:W-:Y:S01]  /*0e50*/  ISETP.EQ.AND P3, PT, R17, -0x4, PT ;  /* 0xfffffffc1100780c */ /* 0x000fe20003f62270 */
[----:B------:R-:W-:Y:S02]  /*0e60*/  @P0 IMAD.MOV.U32 R15, RZ, RZ, R9 ;  /* 0x000000ffff0f0224 */ /* 0x000fe400078e0009 */
[--C-:B------:R-:W-:Y:S02]  /*0e70*/  @P0 IMAD.MOV.U32 R23, RZ, RZ, R10.reuse ;  /* 0x000000ffff170224 */ /* 0x100fe400078e000a */
[----:B------:R-:W-:-:S02]  /*0e80*/  @P1 IMAD.MOV.U32 R15, RZ, RZ, R10 ;  /* 0x000000ffff0f1224 */ /* 0x000fc400078e000a */
[----:B------:R-:W-:Y:S02]  /*0e90*/  @P1 IMAD.MOV.U32 R23, RZ, RZ, R11 ;  /* 0x000000ffff171224 */ /* 0x000fe400078e000b */
[----:B------:R-:W-:Y:S01]  /*0ea0*/  @P2 MOV R15, R11 ;  /* 0x0000000b000f2202 */ /* 0x000fe20000000f00 */
[----:B------:R-:W-:-:S03]  /*0eb0*/  @P2 IMAD.MOV.U32 R23, RZ, RZ, R12 ;  /* 0x000000ffff172224 */ /* 0x000fc600078e000c */
[----:B------:R-:W-:Y:S02]  /*0ec0*/  @P3 IMAD.MOV.U32 R15, RZ, RZ, R12 ;  /* 0x000000ffff0f3224 */ /* 0x000fe400078e000c */
[--C-:B------:R-:W-:Y:S02]  /*0ed0*/  @P3 IMAD.MOV.U32 R23, RZ, RZ, R7.reuse ;  /* 0x000000ffff173224 */ /* 0x100fe400078e0007 */
[----:B------:R-:W-:Y:S02]  /*0ee0*/  @P4 IMAD.MOV.U32 R15, RZ, RZ, R7 ;  /* 0x000000ffff0f4224 */ /* 0x000fe400078e0007 */
[--C-:B------:R-:W-:Y:S02]  /*0ef0*/  @P4 IMAD.MOV.U32 R23, RZ, RZ, R21.reuse ;  /* 0x000000ffff174224 */ /* 0x100fe400078e0015 */
[----:B------:R-:W-:Y:S01]  /*0f00*/  @P5 IMAD.MOV.U32 R15, RZ, RZ, R21 ;  /* 0x000000ffff0f5224 */ /* 0x000fe200078e0015 */
[----:B------:R-:W-:Y:S06]  /*0f10*/  @!P6 BRA `(.L_x_9) ;  /* 0x00000000002ce947 */ /* 0x000fec0003800000 */
[----:B------:R-:W-:Y:S01]  /*0f20*/  @P0 MOV R16, R8 ;  /* 0x0000000800100202 */ /* 0x000fe20000000f00 */
[----:B------:R-:W-:Y:S01]  /*0f30*/  @P1 IMAD.MOV.U32 R16, RZ, RZ, R9 ;  /* 0x000000ffff101224 */ /* 0x000fe200078e0009 */
[----:B------:R-:W-:Y:S01]  /*0f40*/  ISETP.EQ.AND P0, PT, R17, 0x8, PT ;  /* 0x000000081100780c */ /* 0x000fe20003f02270 */
[----:B------:R-:W-:Y:S01]  /*0f50*/  @P2 IMAD.MOV.U32 R16, RZ, RZ, R10 ;  /* 0x000000ffff102224 */ /* 0x000fe200078e000a */
[----:B------:R-:W-:Y:S01]  /*0f60*/  LOP3.LUT R14, R14, 0x1f, RZ, 0xc0, !PT ;  /* 0x0000001f0e0e7812 */ /* 0x000fe200078ec0ff */
[----:B------:R-:W-:Y:S02]  /*0f70*/  @P3 IMAD.MOV.U32 R16, RZ, RZ, R11 ;  /* 0x000000ffff103224 */ /* 0x000fe400078e000b */
[----:B------:R-:W-:Y:S01]  /*0f80*/  @P4 IMAD.MOV.U32 R16, RZ, RZ, R12 ;  /* 0x000000ffff104224 */ /* 0x000fe200078e000c */
[----:B------:R-:W-:Y:S01]  /*0f90*/  SHF.L.W.U32.HI R23, R15, R14, R23 ;  /* 0x0000000e0f177219 */ /* 0x000fe20000010e17 */
[----:B------:R-:W-:-:S06]  /*0fa0*/  @P5 IMAD.MOV.U32 R16, RZ, RZ, R7 ;  /* 0x000000ffff105224 */ /* 0x000fcc00078e0007 */
[----:B------:R-:W-:-:S05]  /*0fb0*/  @P0 IMAD.MOV.U32 R16, RZ, RZ, R21 ;  /* 0x000000ffff100224 */ /* 0x000fca00078e0015 */
[----:B------:R-:W-:-:S07]  /*0fc0*/  SHF.L.W.U32.HI R15, R16, R14, R15 ;  /* 0x0000000e100f7219 */ /* 0x000fce0000010e0f */
.L_x_9:
[----:B------:R-:W-:Y:S05]  /*0fd0*/  BSYNC.RECONVERGENT B1 ;  /* 0x0000000000017941 */ /* 0x000fea0003800200 */
.L_x_8:
[C---:B------:R-:W-:Y:S01]  /*0fe0*/  SHF.L.W.U32.HI R21, R15.reuse, 0x2, R23 ;  /* 0x000000020f157819 */ /* 0x040fe20000010e17 */
[----:B------:R-:W-:Y:S01]  /*0ff0*/  UMOV UR4, 0x54442d19 ;  /* 0x54442d1900047882 */ /* 0x000fe20000000000 */
[----:B------:R-:W-:Y:S01]  /*1000*/  SHF.L.U32 R15, R15, 0x2, RZ ;  /* 0x000000020f0f7819 */ /* 0x000fe200000006ff */
[----:B------:R-:W-:Y:S01]  /*1010*/  UMOV UR5, 0x3bf921fb ;  /* 0x3bf921fb00057882 */ /* 0x000fe20000000000 */
[----:B------:R-:W-:Y:S02]  /*1020*/  SHF.R.S32.HI R16, RZ, 0x1f, R21 ;  /* 0x0000001fff107819 */ /* 0x000fe40000011415 */
[----:B------:R-:W-:Y:S02]  /*1030*/  ISETP.GE.AND P0, PT, R6, RZ, PT ;  /* 0x000000ff0600720c */ /* 0x000fe40003f06270 */
[C---:B------:R-:W-:Y:S02]  /*1040*/  LOP3.LUT R14, R16.reuse, R15, RZ, 0x3c, !PT ;  /* 0x0000000f100e7212 */ /* 0x040fe400078e3cff */
[----:B------:R-:W-:-:S02]  /*1050*/  LOP3.LUT R15, R16, R21, RZ, 0x3c, !PT ;  /* 0x00000015100f7212 */ /* 0x000fc400078e3cff */
[----:B------:R-:W-:Y:S02]  /*1060*/  SHF.R.U32.HI R24, RZ, 0x1e, R23 ;  /* 0x0000001eff187819 */ /* 0x000fe40000011617 */
[C---:B------:R-:W-:Y:S02]  /*1070*/  LOP3.LUT R25, R21.reuse, R6, RZ, 0x3c, !PT ;  /* 0x0000000615197212 */ /* 0x040fe400078e3cff */
[----:B------:R-:W0:Y:S01]  /*1080*/  I2F.F64.S64 R14, R14 ;  /* 0x0000000e000e7312 */ /* 0x000e220000301c00 */
[----:B------:R-:W-:Y:S02]  /*1090*/  LEA.HI R23, R21, R24, RZ, 0x1 ;  /* 0x0000001815177211 */ /* 0x000fe400078f08ff */
[----:B------:R-:W-:-:S03]  /*10a0*/  ISETP.GE.AND P1, PT, R25, RZ, PT ;  /* 0x000000ff1900720c */ /* 0x000fc60003f26270 */
[----:B------:R-:W-:-:S04]  /*10b0*/  IMAD.MOV R21, RZ, RZ, -R23 ;  /* 0x000000ffff157224 */ /* 0x000fc800078e0a17 */
[----:B------:R-:W-:Y:S01]  /*10c0*/  @!P0 IMAD.MOV.U32 R23, RZ, RZ, R21 ;  /* 0x000000ffff178224 */ /* 0x000fe200078e0015 */
[----:B0-----:R-:W-:-:S10]  /*10d0*/  DMUL R16, R14, UR4 ;  /* 0x000000040e107c28 */ /* 0x001fd40008000000 */
[----:B------:R-:W0:Y:S02]  /*10e0*/  F2F.F32.F64 R16, R16 ;  /* 0x0000001000107310 */ /* 0x000e240000301000 */
[----:B0-----:R-:W-:-:S07]  /*10f0*/  FSEL R14, -R16, R16, !P1 ;  /* 0x00000010100e7208 */ /* 0x001fce0004800100 */
.L_x_6:
[----:B------:R-:W-:Y:S05]  /*1100*/  BSYNC.RECONVERGENT B0 ;  /* 0x0000000000007941 */ /* 0x000fea0003800200 */
.L_x_5:
[----:B------:R-:W-:Y:S02]  /*1110*/  IMAD.MOV.U32 R21, RZ, RZ, 0x37cbac00 ;  /* 0x37cbac00ff157424 */ /* 0x000fe400078e00ff */
[----:B------:R-:W-:Y:S01]  /*1120*/  FMUL R15, R14, R14 ;  /* 0x0000000e0e0f7220 */ /* 0x000fe20000400000 */
[C---:B------:R-:W-:Y:S01]  /*1130*/  LOP3.LUT R17, R23.reuse, 0x1, RZ, 0xc0, !PT ;  /* 0x0000000117117812 */ /* 0x040fe200078ec0ff */
[----:B------:R-:W-:Y:S01]  /*1140*/  IMAD.MOV.U32 R24, RZ, RZ, 0x3d2aaabb ;  /* 0x3d2aaabbff187424 */ /* 0x000fe200078e00ff */
[----:B------:R-:W-:Y:S01]  /*1150*/  LOP3.LUT P1, RZ, R23, 0x2, RZ, 0xc0, !PT ;  /* 0x0000000217ff7812 */ /* 0x000fe2000782c0ff */
[----:B------:R-:W-:Y:S01]  /*1160*/  FFMA R16, R15, R21, -0.0013887860113754868507 ;  /* 0xbab607ed0f107423 */ /* 0x000fe20000000015 */
[----:B------:R-:W-:Y:S01]  /*1170*/  ISETP.NE.U32.AND P0, PT, R17, 0x1, PT ;  /* 0x000000011100780c */ /* 0x000fe20003f05070 */
[----:B------:R-:W-:Y:S01]  /*1180*/  IMAD.MOV.U32 R17, RZ, RZ, 0x3effffff ;  /* 0x3effffffff117424 */ /* 0x000fe200078e00ff */
[----:B------:R-:W-:Y:S01]  /*1190*/  FSETP.GE.AND P2, PT, |R2|, 105615, PT ;  /* 0x47ce47800200780b */ /* 0x000fe20003f46200 */
[----:B------:R-:W-:Y:S01]  /*11a0*/  BSSY.RECONVERGENT B0, `(.L_x_10) ;  /* 0x000006b000007945 */ /* 0x000fe20003800200 */
[----:B------:R-:W-:-:S02]  /*11b0*/  FSEL R16, R16, -0.00019574658654164522886, !P0 ;  /* 0xb94d415310107808 */ /* 0x000fc40004000000 */
[----:B------:R-:W-:Y:S02]  /*11c0*/  FSEL R24, R24, 0.0083327032625675201416, !P0 ;  /* 0x3c0885e418187808 */ /* 0x000fe40004000000 */
[----:B------:R-:W-:Y:S02]  /*11d0*/  FSEL R14, R14, 1, P0 ;  /* 0x3f8000000e0e7808 */ /* 0x000fe40000000000 */
[----:B------:R-:W-:Y:S01]  /*11e0*/  FSEL R23, -R17, -0.16666662693023681641, !P0 ;  /* 0xbe2aaaa811177808 */ /* 0x000fe20004000100 */
[C---:B------:R-:W-:Y:S02]  /*11f0*/  FFMA R16, R15.reuse, R16, R24 ;  /* 0x000000100f107223 */ /* 0x040fe40000000018 */
[C---:B------:R-:W-:Y:S02]  /*1200*/  FFMA R17, R15.reuse, R14, RZ ;  /* 0x0000000e0f117223 */ /* 0x040fe400000000ff */
[----:B------:R-:W-:-:S04]  /*1210*/  FFMA R16, R15, R16, R23 ;  /* 0x000000100f107223 */ /* 0x000fc80000000017 */
[----:B------:R-:W-:-:S04]  /*1220*/  FFMA R17, R17, R16, R14 ;  /* 0x0000001011117223 */ /* 0x000fc8000000000e */
[----:B------:R-:W-:-:S04]  /*1230*/  @P1 FADD R17, RZ, -R17 ;  /* 0x80000011ff111221 */ /* 0x000fc80000000000 */
[----:B------:R-:W-:Y:S01]  /*1240*/  FMUL R22, R22, R17 ;  /* 0x0000001116167220 */ /* 0x000fe20000400000 */
        /* <DEDUP_REMOVED lines=12> */
.L_x_12:
[----:B0-----:R-:W-:Y:S02]  /*1310*/  IMAD.U32 R14, RZ, RZ, UR6 ;  /* 0x00000006ff0e7e24 */ /* 0x001fe4000f8e00ff */
[----:B------:R-:W-:-:S05]  /*1320*/  IMAD.U32 R15, RZ, RZ, UR7 ;  /* 0x00000007ff0f7e24 */ /* 0x000fca000f8e00ff */
        /* <DEDUP_REMOVED lines=16> */
[--C-:B------:R-:W-:Y:S02]  /*1430*/  @P3 IMAD.MOV.U32 R11, RZ, RZ, R16.reuse ;  /* 0x000000ffff0b3224 */ /* 0x100fe400078e0010 */
[--C-:B------:R-:W-:Y:S02]  /*1440*/  @P4 IMAD.MOV.U32 R12, RZ, RZ, R16.reuse ;  /* 0x000000ffff0c4224 */ /* 0x100fe400078e0010 */
[----:B------:R-:W-:Y:S02]  /*1450*/  @P5 IMAD.MOV.U32 R7, RZ, RZ, R16 ;  /* 0x000000ffff075224 */ /* 0x000fe400078e0010 */
[----:B------:R-:W-:-:S04]  /*1460*/  VIADD R20, R20, 0x4 ;  /* 0x0000000414147836 */ /* 0x000fc80000000000 */
[----:B------:R-:W-:Y:S01]  /*1470*/  @P2 MOV R10, R16 ;  /* 0x00000010000a2202 */ /* 0x000fe20000000f00 */
        /* <DEDUP_REMOVED lines=14> */
[----:B------:R-:W-:Y:S02]  /*1560*/  @P3 MOV R19, R8 ;  /* 0x0000000800133202 */ /* 0x000fe40000000f00 */
[----:B------:R-:W-:Y:S01]  /*1570*/  @P4 IMAD.MOV.U32 R14, RZ, RZ, R8 ;  /* 0x000000ffff0e4224 */ /* 0x000fe200078e0008 */
[C---:B------:R-:W-:Y:S01]  /*1580*/  ISETP.EQ.AND P3, PT, R17.reuse, -0x4, PT ;  /* 0xfffffffc1100780c */ /* 0x040fe20003f62270 */
[--C-:B------:R-:W-:Y:S01]  /*1590*/  @P4 IMAD.MOV.U32 R19, RZ, RZ, R9.reuse ;  /* 0x000000ffff134224 */ /* 0x100fe200078e0009 */
[----:B------:R-:W-:Y:S01]  /*15a0*/  ISETP.EQ.AND P4, PT, R17, RZ, PT ;  /* 0x000000ff1100720c */ /* 0x000fe20003f82270 */
[----:B------:R-:W-:Y:S02]  /*15b0*/  @P0 IMAD.MOV.U32 R14, RZ, RZ, R9 ;  /* 0x000000ffff0e0224 */ /* 0x000fe400078e0009 */
[--C-:B------:R-:W-:Y:S02]  /*15c0*/  @P0 IMAD.MOV.U32 R19, RZ, RZ, R10.reuse ;  /* 0x000000ffff130224 */ /* 0x100fe400078e000a */
[----:B------:R-:W-:Y:S01]  /*15d0*/  @P1 IMAD.MOV.U32 R14, RZ, RZ, R10 ;  /* 0x000000ffff0e1224 */ /* 0x000fe200078e000a */
[----:B------:R-:W-:Y:S01]  /*15e0*/  @P2 MOV R14, R11 ;  /* 0x0000000b000e2202 */ /* 0x000fe20000000f00 */
[----:B------:R-:W-:-:S02]  /*15f0*/  @P1 IMAD.MOV.U32 R19, RZ, RZ, R11 ;  /* 0x000000ffff131224 */ /* 0x000fc400078e000b */
[--C-:B------:R-:W-:Y:S02]  /*1600*/  @P2 IMAD.MOV.U32 R19, RZ, RZ, R12.reuse ;  /* 0x000000ffff132224 */ /* 0x100fe400078e000c */
        /* <DEDUP_REMOVED lines=17> */
.L_x_14:
[----:B------:R-:W-:Y:S05]  /*1720*/  BSYNC.RECONVERGENT B1 ;  /* 0x0000000000017941 */ /* 0x000fea0003800200 */
.L_x_13:
        /* <DEDUP_REMOVED lines=18> */
.L_x_11:
[----:B------:R-:W-:Y:S05]  /*1850*/  BSYNC.RECONVERGENT B0 ;  /* 0x0000000000007941 */ /* 0x000fea0003800200 */
.L_x_10:
[C---:B------:R-:W-:Y:S01]  /*1860*/  LOP3.LUT R2, R20.reuse, 0x1, RZ, 0xc0, !PT ;  /* 0x0000000114027812 */ /* 0x040fe200078ec0ff */
[C---:B------:R-:W-:Y:S01]  /*1870*/  FMUL R16, R19.reuse, R19 ;  /* 0x0000001313107220 */ /* 0x040fe20000400000 */
[----:B------:R-:W-:Y:S01]  /*1880*/  VIADD R14, R20, 0x1 ;  /* 0x00000001140e7836 */ /* 0x000fe20000000000 */
[----:B------:R-:W-:Y:S01]  /*1890*/  FSETP.GE.AND P2, PT, |R6|, 105615, PT ;  /* 0x47ce47800600780b */ /* 0x000fe20003f46200 */
[----:B------:R-:W-:Y:S01]  /*18a0*/  IMAD.MOV.U32 R20, RZ, RZ, 0x3e2aaaa8 ;  /* 0x3e2aaaa8ff147424 */ /* 0x000fe200078e00ff */
[----:B------:R-:W-:Y:S01]  /*18b0*/  ISETP.NE.U32.AND P0, PT, R2, 0x1, PT ;  /* 0x000000010200780c */ /* 0x000fe20003f05070 */
[----:B------:R-:W-:Y:S01]  /*18c0*/  FFMA R15, R16, R21, -0.0013887860113754868507 ;  /* 0xbab607ed100f7423 */ /* 0x000fe20000000015 */
[----:B------:R-:W-:Y:S01]  /*18d0*/  IMAD.MOV.U32 R2, RZ, RZ, 0x3c0885e4 ;  /* 0x3c0885e4ff027424 */ /* 0x000fe200078e00ff */
[----:B------:R-:W-:Y:S01]  /*18e0*/  LOP3.LUT P1, RZ, R14, 0x2, RZ, 0xc0, !PT ;  /* 0x000000020eff7812 */ /* 0x000fe2000782c0ff */
[----:B------:R-:W-:Y:S01]  /*18f0*/  BSSY.RECONVERGENT B0, `(.L_x_15) ;  /* 0x000006a000007945 */ /* 0x000fe20003800200 */
[----:B------:R-:W-:-:S02]  /*1900*/  FSEL R19, R19, 1, !P0 ;  /* 0x3f80000013137808 */ /* 0x000fc40004000000 */
[----:B------:R-:W-:Y:S02]  /*1910*/  FSEL R15, R15, -0.00019574658654164522886, P0 ;  /* 0xb94d41530f0f7808 */ /* 0x000fe40000000000 */
[----:B------:R-:W-:Y:S01]  /*1920*/  FSEL R17, R2, 0.041666727513074874878, !P0 ;  /* 0x3d2aaabb02117808 */ /* 0x000fe20004000000 */
[----:B------:R-:W-:Y:S01]  /*1930*/  FFMA R14, R16, R19, RZ ;  /* 0x00000013100e7223 */ /* 0x000fe200000000ff */
[----:B------:R-:W-:-:S03]  /*1940*/  FSEL R24, -R20, -0.4999999701976776123, !P0 ;  /* 0xbeffffff14187808 */ /* 0x000fc60004000100 */
[----:B------:R-:W-:-:S04]  /*1950*/  FFMA R15, R16, R15, R17 ;  /* 0x0000000f100f7223 */ /* 0x000fc80000000011 */
[----:B------:R-:W-:-:S04]  /*1960*/  FFMA R15, R16, R15, R24 ;  /* 0x0000000f100f7223 */ /* 0x000fc80000000018 */
[----:B------:R-:W-:-:S04]  /*1970*/  FFMA R19, R14, R15, R19 ;  /* 0x0000000f0e137223 */ /* 0x000fc80000000013 */
[----:B------:R-:W-:Y:S01]  /*1980*/  @P1 FADD R19, RZ, -R19 ;  /* 0x80000013ff131221 */ /* 0x000fe20000000000 */
        /* <DEDUP_REMOVED lines=12> */
.L_x_17:
        /* <DEDUP_REMOVED lines=11> */
[----:B------:R-:W-:-:S02]  /*1b00*/  ISETP.EQ.AND P4, PT, R18, 0x10, PT ;  /* 0x000000101200780c */ /* 0x000fc40003f82270 */
[C---:B------:R-:W-:Y:S01]  /*1b10*/  ISETP.EQ.AND P5, PT, R18.reuse, 0x14, PT ;  /* 0x000000141200780c */ /* 0x040fe20003fa2270 */
[----:B------:R-:W-:Y:S02]  /*1b20*/  VIADD R18, R18, 0x4 ;  /* 0x0000000412127836 */ /* 0x000fe40000000000 */
[----:B--2---:R-:W-:-:S03]  /*1b30*/  IMAD.WIDE.U32 R16, R14, R25, RZ ;  /* 0x000000190e107225 */ /* 0x004fc600078e00ff */
[----:B------:R-:W-:-:S04]  /*1b40*/  IADD3 R13, P6, PT, R16, R23, RZ ;  /* 0x00000017100d7210 */ /* 0x000fc80007fde0ff */
[----:B------:R-:W-:Y:S01]  /*1b50*/  IADD3.X R23, PT, PT, R17, UR5, RZ, P6, !PT ;  /* 0x0000000511177c10 */ /* 0x000fe2000b7fe4ff */
[--C-:B------:R-:W-:Y:S01]  /*1b60*/  @P0 IMAD.MOV.U32 R8, RZ, RZ, R13.reuse ;  /* 0x000000ffff080224 */ /* 0x100fe200078e000d */
[----:B------:R-:W-:Y:S01]  /*1b70*/  @P2 MOV R10, R13 ;  /* 0x0000000d000a2202 */ /* 0x000fe20000000f00 */
[--C-:B------:R-:W-:Y:S02]  /*1b80*/  @P1 IMAD.MOV.U32 R9, RZ, RZ, R13.reuse ;  /* 0x000000ffff091224 */ /* 0x100fe400078e000d */
[--C-:B------:R-:W-:Y:S02]  /*1b90*/  @P3 IMAD.MOV.U32 R11, RZ, RZ, R13.reuse ;  /* 0x000000ffff0b3224 */ /* 0x100fe400078e000d */
        /* <DEDUP_REMOVED lines=8> */
[----:B------:R-:W-:-:S04]  /*1c20*/  SHF.R.U32.HI R13, RZ, 0x5, R13 ;  /* 0x00000005ff0d7819 */ /* 0x000fc8000001160d */
[----:B------:R-:W-:-:S04]  /*1c30*/  LEA R17, -R13, RZ, 0x2 ;  /* 0x000000ff0d117211 */ /* 0x000fc800078e11ff */
[C---:B------:R-:W-:Y:S02]  /*1c40*/  ISETP.EQ.AND P3, PT, R17.reuse, -0x18, PT ;  /* 0xffffffe81100780c */ /* 0x040fe40003f62270 */
[C---:B------:R-:W-:Y:S02]  /*1c50*/  ISETP.EQ.AND P4, PT, R17.reuse, -0x14, PT ;  /* 0xffffffec1100780c */ /* 0x040fe40003f82270 */
[C---:B------:R-:W-:Y:S02]  /*1c60*/  ISETP.EQ.AND P2, PT, R17.reuse, -0x10, PT ;  /* 0xfffffff01100780c */ /* 0x040fe40003f42270 */
[C---:B------:R-:W-:Y:S02]  /*1c70*/  ISETP.EQ.AND P1, PT, R17.reuse, -0xc, PT ;  /* 0xfffffff41100780c */ /* 0x040fe40003f22270 */
[C---:B------:R-:W-:Y:S02]  /*1c80*/  ISETP.EQ.AND P0, PT, R17.reuse, -0x8, PT ;  /* 0xfffffff81100780c */ /* 0x040fe40003f02270 */
[----:B------:R-:W-:-:S03]  /*1c90*/  ISETP.EQ.AND P5, PT, R17, RZ, PT ;  /* 0x000000ff1100720c */ /* 0x000fc60003fa2270 */
[--C-:B------:R-:W-:Y:S01]  /*1ca0*/  @P3 IMAD.MOV.U32 R13, RZ, RZ, R8.reuse ;  /* 0x000000ffff0d3224 */ /* 0x100fe200078e0008 */
[C---:B------:R-:W-:Y:S01]  /*1cb0*/  ISETP.EQ.AND P3, PT, R17.reuse, -0x4, PT ;  /* 0xfffffffc1100780c */ /* 0x040fe20003f62270 */
[----:B------:R-:W-:Y:S02]  /*1cc0*/  @P4 IMAD.MOV.U32 R14, RZ, RZ, R8 ;  /* 0x000000ffff0e4224 */ /* 0x000fe400078e0008 */
[--C-:B------:R-:W-:Y:S01]  /*1cd0*/  @P4 IMAD.MOV.U32 R13, RZ, RZ, R9.reuse ;  /* 0x000000ffff0d4224 */ /* 0x100fe200078e0009 */
[----:B------:R-:W-:Y:S01]  /*1ce0*/  ISETP.EQ.AND P4, PT, R17, 0x4, PT ;  /* 0x000000041100780c */ /* 0x000fe20003f82270 */
[----:B------:R-:W-:Y:S01]  /*1cf0*/  @P2 IMAD.MOV.U32 R14, RZ, RZ, R9 ;  /* 0x000000ffff0e2224 */ /* 0x000fe200078e0009 */
        /* <DEDUP_REMOVED lines=9> */
[----:B------:R-:W-:Y:S01]  /*1d90*/  @P4 IMAD.MOV.U32 R14, RZ, RZ, R23 ;  /* 0x000000ffff0e4224 */ /* 0x000fe200078e0017 */
[----:B------:R-:W-:Y:S06]  /*1da0*/  @!P6 BRA `(.L_x_19) ;  /* 0x00000000002ce947 */ /* 0x000fec0003800000 */
[----:B------:R-:W-:Y:S01]  /*1db0*/  @P2 IMAD.MOV.U32 R15, RZ, RZ, R8 ;  /* 0x000000ffff0f2224 */ /* 0x000fe200078e0008 */
[----:B------:R-:W-:Y:S01]  /*1dc0*/  LOP3.LUT R16, R16, 0x1f, RZ, 0xc0, !PT ;  /* 0x0000001f10107812 */ /* 0x000fe200078ec0ff */
[----:B------:R-:W-:Y:S02]  /*1dd0*/  @P1 IMAD.MOV.U32 R15, RZ, RZ, R9 ;  /* 0x000000ffff0f1224 */ /* 0x000fe400078e0009 */
[----:B------:R-:W-:Y:S01]  /*1de0*/  @P0 IMAD.MOV.U32 R15, RZ, RZ, R10 ;  /* 0x000000ffff0f0224 */ /* 0x000fe200078e000a */
[----:B------:R-:W-:Y:S02]  /*1df0*/  ISETP.EQ.AND P0, PT, R17, 0x8, PT ;  /* 0x000000081100780c */ /* 0x000fe40003f02270 */
[----:B------:R-:W-:Y:S01]  /*1e00*/  @P3 MOV R15, R11 ;  /* 0x0000000b000f3202 */ /* 0x000fe20000000f00 */
[----:B------:R-:W-:Y:S01]  /*1e10*/  @P5 IMAD.MOV.U32 R15, RZ, RZ, R12 ;  /* 0x000000ffff0f5224 */ /* 0x000fe200078e000c */
[----:B------:R-:W-:Y:S01]  /*1e20*/  SHF.L.W.U32.HI R13, R14, R16, R13 ;  /* 0x000000100e0d7219 */ /* 0x000fe20000010e0d */
[----:B------:R-:W-:-:S08]  /*1e30*/  @P4 IMAD.MOV.U32 R15, RZ, RZ, R7 ;  /* 0x000000ffff0f4224 */ /* 0x000fd000078e0007 */
[----:B------:R-:W-:-:S05]  /*1e40*/  @P0 IMAD.MOV.U32 R15, RZ, RZ, R23 ;  /* 0x000000ffff0f0224 */ /* 0x000fca00078e0017 */
[----:B------:R-:W-:-:S07]  /*1e50*/  SHF.L.W.U32.HI R14, R15, R16, R14 ;  /* 0x000000100f0e7219 */ /* 0x000fce0000010e0e */
.L_x_19:
[----:B------:R-:W-:Y:S05]  /*1e60*/  BSYNC.RECONVERGENT B1 ;  /* 0x0000000000017941 */ /* 0x000fea0003800200 */
.L_x_18:
[C---:B------:R-:W-:Y:S01]  /*1e70*/  SHF.L.W.U32.HI R23, R14.reuse, 0x2, R13 ;  /* 0x000000020e177819 */ /* 0x040fe20000010e0d */
        /* <DEDUP_REMOVED lines=8> */
[C---:B------:R-:W-:Y:S02]  /*1f00*/  LOP3.LUT R6, R23.reuse, R6, RZ, 0x3c, !PT ;  /* 0x0000000617067212 */ /* 0x040fe400078e3cff */
[----:B------:R-:W0:Y:S01]  /*1f10*/  I2F.F64.S64 R14, R14 ;  /* 0x0000000e000e7312 */ /* 0x000e220000301c00 */
[----:B------:R-:W-:Y:S02]  /*1f20*/  LEA.HI R18, R23, R18, RZ, 0x1 ;  /* 0x0000001217127211 */ /* 0x000fe400078f08ff */
[----:B------:R-:W-:-:S03]  /*1f30*/  ISETP.GE.AND P0, PT, R6, RZ, PT ;  /* 0x000000ff0600720c */ /* 0x000fc60003f06270 */
[----:B------:R-:W-:-:S05]  /*1f40*/  IMAD.MOV R6, RZ, RZ, -R18 ;  /* 0x000000ffff067224 */ /* 0x000fca00078e0a12 */
[----:B------:R-:W-:Y:S01]  /*1f50*/  @!P1 MOV R18, R6 ;  /* 0x0000000600129202 */ /* 0x000fe20000000f00 */
[----:B0-----:R-:W-:-:S10]  /*1f60*/  DMUL R16, R14, UR4 ;  /* 0x000000040e107c28 */ /* 0x001fd40008000000 */
[----:B------:R-:W0:Y:S02]  /*1f70*/  F2F.F32.F64 R16, R16 ;  /* 0x0000001000107310 */ /* 0x000e240000301000 */
[----:B0-----:R-:W-:-:S07]  /*1f80*/  FSEL R13, -R16, R16, !P0 ;  /* 0x00000010100d7208 */ /* 0x001fce0004000100 */
.L_x_16:
[----:B------:R-:W-:Y:S05]  /*1f90*/  BSYNC.RECONVERGENT B0 ;  /* 0x0000000000007941 */ /* 0x000fea0003800200 */
.L_x_15:
[----:B------:R-:W-:Y:S01]  /*1fa0*/  FADD R4, R4, -R5 ;  /* 0x8000000504047221 */ /* 0x000fe20000000000 */
[C---:B------:R-:W-:Y:S01]  /*1fb0*/  LOP3.LUT R14, R18.reuse, 0x1, RZ, 0xc0, !PT ;  /* 0x00000001120e7812 */ /* 0x040fe200078ec0ff */
[----:B------:R-:W-:Y:S01]  /*1fc0*/  FMUL R6, R13, R13 ;  /* 0x0000000d0d067220 */ /* 0x000fe20000400000 */
[----:B------:R-:W-:Y:S02]  /*1fd0*/  VIADD R18, R18, 0x1 ;  /* 0x0000000112127836 */ /* 0x000fe40000000000 */
[----:B------:R-:W-:Y:S01]  /*1fe0*/  FMUL R5, |R4|, 0.63661974668502807617 ;  /* 0x3f22f98304057820 */ /* 0x000fe20000400200 */
[----:B------:R-:W-:Y:S01]  /*1ff0*/  ISETP.NE.U32.AND P0, PT, R14, 0x1, PT ;  /* 0x000000010e00780c */ /* 0x000fe20003f05070 */
[----:B------:R-:W-:Y:S01]  /*2000*/  FFMA R14, R6, R21, -0.0013887860113754868507 ;  /* 0xbab607ed060e7423 */ /* 0x000fe20000000015 */
[----:B------:R-:W-:Y:S01]  /*2010*/  BSSY.RECONVERGENT B0, `(.L_x_20) ;  /* 0x0000072000007945 */ /* 0x000fe20003800200 */
[----:B------:R-:W-:Y:S02]  /*2020*/  LOP3.LUT P1, RZ, R18, 0x2, RZ, 0xc0, !PT ;  /* 0x0000000212ff7812 */ /* 0x000fe4000782c0ff */
[----:B------:R-:W0:Y:S01]  /*2030*/  F2I.NTZ R5, R5 ;  /* 0x0000000500057305 */ /* 0x000e220000203100 */
[----:B------:R-:W-:-:S02]  /*2040*/  FSEL R15, R14, -0.00019574658654164522886, P0 ;  /* 0xb94d41530e0f7808 */ /* 0x000fc40000000000 */
[----:B------:R-:W-:Y:S02]  /*2050*/  FSEL R17, R2, 0.041666727513074874878, !P0 ;  /* 0x3d2aaabb02117808 */ /* 0x000fe40004000000 */
[----:B------:R-:W-:-:S03]  /*2060*/  FSEL R13, R13, 1, !P0 ;  /* 0x3f8000000d0d7808 */ /* 0x000fc60004000000 */
[----:B------:R-:W-:Y:S01]  /*2070*/  FFMA R15, R6, R15, R17 ;  /* 0x0000000f060f7223 */ /* 0x000fe20000000011 */
[----:B------:R-:W-:Y:S02]  /*2080*/  FSEL R17, -R20, -0.4999999701976776123, !P0 ;  /* 0xbeffffff14117808 */ /* 0x000fe40004000100 */
[----:B------:R-:W-:-:S03]  /*2090*/  FSETP.GE.AND P0, PT, |R4|, 105615, PT ;  /* 0x47ce47800400780b */ /* 0x000fc60003f06200 */
[C---:B------:R-:W-:Y:S01]  /*20a0*/  FFMA R15, R6.reuse, R15, R17 ;  /* 0x0000000f060f7223 */ /* 0x040fe20000000011 */
[----:B0-----:R-:W-:Y:S01]  /*20b0*/  I2FP.F32.S32 R23, R5 ;  /* 0x0000000500177245 */ /* 0x001fe20000201400 */
[----:B------:R-:W-:-:S04]  /*20c0*/  FFMA R6, R6, R13, RZ ;  /* 0x0000000d06067223 */ /* 0x000fc800000000ff */
[----:B------:R-:W-:Y:S01]  /*20d0*/  FFMA R14, R23, -1.5707962512969970703, |R4| ;  /* 0xbfc90fda170e7823 */ /* 0x000fe20000000404 */
[----:B------:R-:W-:-:S03]  /*20e0*/  FFMA R6, R6, R15, R13 ;  /* 0x0000000f06067223 */ /* 0x000fc6000000000d */
[----:B------:R-:W-:Y:S01]  /*20f0*/  FFMA R14, R23, -7.5497894158615963534e-08, R14 ;  /* 0xb3a22168170e7823 */ /* 0x000fe2000000000e */
[----:B------:R-:W-:-:S03]  /*2100*/  @P1 FADD R6, RZ, -R6 ;  /* 0x80000006ff061221 */ /* 0x000fc60000000000 */
[----:B------:R-:W-:Y:S01]  /*2110*/  FFMA R14, R23, -5.3903029534742383927e-15, R14 ;  /* 0xa7c234c5170e7823 */ /* 0x000fe2000000000e */
[----:B------:R-:W-:Y:S01]  /*2120*/  FMUL R19, R19, R6 ;  /* 0x0000000613137220 */ /* 0x000fe20000400000 */
[----:B------:R-:W-:Y:S06]  /*2130*/  @!P0 BRA `(.L_x_21) ;  /* 0x00000004007c8947 */ /* 0x000fec0003800000 */
[C---:B------:R-:W-:Y:S01]  /*2140*/  FSETP.NEU.AND P0, PT, |R4|.reuse, +INF , PT ;  /* 0x7f8000000400780b */ /* 0x040fe20003f0d200 */
[----:B------:R-:W-:-:S12]  /*2150*/  FADD R6, |R4|, -RZ ;  /* 0x800000ff04067221 */ /* 0x000fd80000000200 */
[----:B------:R-:W-:Y:S01]  /*2160*/  @!P0 FMUL R14, RZ, |R4| ;  /* 0x40000004ff0e8220 */ /* 0x000fe20000400000 */
        /* <DEDUP_REMOVED lines=9> */
.L_x_22:
        /* <DEDUP_REMOVED lines=36> */
[----:B------:R-:W-:-:S03]  /*2440*/  ISETP.EQ.AND P5, PT, R15, RZ, PT ;  /* 0x000000ff0f00720c */ /* 0x000fc60003fa2270 */
[----:B------:R-:W-:Y:S01]  /*2450*/  @P3 IMAD.MOV.U32 R4, RZ, RZ, R8 ;  /* 0x000000ffff043224 */ /* 0x000fe200078e0008 */
[C---:B------:R-:W-:Y:S01]  /*2460*/  ISETP.EQ.AND P3, PT, R15.reuse, -0x4, PT ;  /* 0xfffffffc0f00780c */ /* 0x040fe20003f62270 */
[--C-:B------:R-:W-:Y:S01]  /*2470*/  @P4 IMAD.MOV.U32 R4, RZ, RZ, R9.reuse ;  /* 0x000000ffff044224 */ /* 0x100fe200078e0009 */
[----:B------:R-:W-:Y:S01]  /*2480*/  @P4 MOV R14, R8 ;  /* 0x00000008000e4202 */ /* 0x000fe20000000f00 */
[----:B------:R-:W-:Y:S01]  /*2490*/  @P2 IMAD.MOV.U32 R14, RZ, RZ, R9 ;  /* 0x000000ffff0e2224 */ /* 0x000fe200078e0009 */
[----:B------:R-:W-:Y:S01]  /*24a0*/  ISETP.EQ.AND P4, PT, R15, 0x4, PT ;  /* 0x000000040f00780c */ /* 0x000fe20003f82270 */
[--C-:B------:R-:W-:Y:S02]  /*24b0*/  @P2 IMAD.MOV.U32 R4, RZ, RZ, R10.reuse ;  /* 0x000000ffff042224 */ /* 0x100fe400078e000a */
[----:B------:R-:W-:Y:S01]  /*24c0*/  @P1 IMAD.MOV.U32 R14, RZ, RZ, R10 ;  /* 0x000000ffff0e1224 */ /* 0x000fe200078e000a */
[----:B------:R-:W-:Y:S01]  /*24d0*/  @P0 MOV R14, R11 ;  /* 0x0000000b000e0202 */ /* 0x000fe20000000f00 */
[----:B------:R-:W-:-:S02]  /*24e0*/  @P1 IMAD.MOV.U32 R4, RZ, RZ, R11 ;  /* 0x000000ffff041224 */ /* 0x000fc400078e000b */
[--C-:B------:R-:W-:Y:S02]  /*24f0*/  @P0 IMAD.MOV.U32 R4, RZ, RZ, R12.reuse ;  /* 0x000000ffff040224 */ /* 0x100fe400078e000c */
[----:B------:R-:W-:Y:S02]  /*2500*/  @P3 IMAD.MOV.U32 R14, RZ, RZ, R12 ;  /* 0x000000ffff0e3224 */ /* 0x000fe400078e000c */
[--C-:B------:R-:W-:Y:S02]  /*2510*/  @P3 IMAD.MOV.U32 R4, RZ, RZ, R7.reuse ;  /* 0x000000ffff043224 */ /* 0x100fe400078e0007 */
[----:B------:R-:W-:Y:S01]  /*2520*/  @P5 IMAD.MOV.U32 R14, RZ, RZ, R7 ;  /* 0x000000ffff0e5224 */ /* 0x000fe200078e0007 */
[----:B------:R-:W-:Y:S01]  /*2530*/  @P4 MOV R14, R13 ;  /* 0x0000000d000e4202 */ /* 0x000fe20000000f00 */
[----:B------:R-:W-:Y:S01]  /*2540*/  @P5 IMAD.MOV.U32 R4, RZ, RZ, R13 ;  /* 0x000000ffff045224 */ /* 0x000fe200078e000d */
[----:B------:R-:W-:Y:S06]  /*2550*/  @!P6 BRA `(.L_x_24) ;  /* 0x000000000028e947 */ /* 0x000fec0003800000 */
[----:B------:R-:W-:Y:S01]  /*2560*/  @P1 IMAD.MOV.U32 R8, RZ, RZ, R9 ;  /* 0x000000ffff081224 */ /* 0x000fe200078e0009 */
[----:B------:R-:W-:Y:S01]  /*2570*/  LOP3.LUT R5, R5, 0x1f, RZ, 0xc0, !PT ;  /* 0x0000001f05057812 */ /* 0x000fe200078ec0ff */
[----:B------:R-:W-:Y:S01]  /*2580*/  @P0 IMAD.MOV.U32 R8, RZ, RZ, R10 ;  /* 0x000000ffff080224 */ /* 0x000fe200078e000a */
[----:B------:R-:W-:Y:S01]  /*2590*/  ISETP.EQ.AND P0, PT, R15, 0x8, PT ;  /* 0x000000080f00780c */ /* 0x000fe20003f02270 */
[----:B------:R-:W-:Y:S01]  /*25a0*/  @P3 IMAD.MOV.U32 R8, RZ, RZ, R11 ;  /* 0x000000ffff083224 */ /* 0x000fe200078e000b */
[----:B------:R-:W-:Y:S01]  /*25b0*/  SHF.L.W.U32.HI R4, R14, R5, R4 ;  /* 0x000000050e047219 */ /* 0x000fe20000010e04 */
[----:B------:R-:W-:Y:S02]  /*25c0*/  @P5 IMAD.MOV.U32 R8, RZ, RZ, R12 ;  /* 0x000000ffff085224 */ /* 0x000fe400078e000c */
[----:B------:R-:W-:-:S08]  /*25d0*/  @P4 IMAD.MOV.U32 R8, RZ, RZ, R7 ;  /* 0x000000ffff084224 */ /* 0x000fd000078e0007 */
[----:B------:R-:W-:-:S04]  /*25e0*/  @P0 MOV R8, R13 ;  /* 0x0000000d00080202 */ /* 0x000fc80000000f00 */
[----:B------:R-:W-:-:S07]  /*25f0*/  SHF.L.W.U32.HI R14, R8, R5, R14 ;  /* 0x00000005080e7219 */ /* 0x000fce0000010e0e */
.L_x_24:
[----:B------:R-:W-:Y:S05]  /*2600*/  BSYNC.RECONVERGENT B1 ;  /* 0x0000000000017941 */ /* 0x000fea0003800200 */
.L_x_23:
[C---:B------:R-:W-:Y:S01]  /*2610*/  SHF.L.W.U32.HI R5, R14.reuse, 0x2, R4 ;  /* 0x000000020e057819 */ /* 0x040fe20000010e04 */
[----:B------:R-:W-:Y:S01]  /*2620*/  IMAD.SHL.U32 R10, R14, 0x4, RZ ;  /* 0x000000040e0a7824 */ /* 0x000fe200078e00ff */
[----:B------:R-:W-:Y:S01]  /*2630*/  UMOV UR4, 0x54442d19 ;  /* 0x54442d1900047882 */ /* 0x000fe20000000000 */
[----:B------:R-:W-:Y:S01]  /*2640*/  UMOV UR5, 0x3bf921fb ;  /* 0x3bf921fb00057882 */ /* 0x000fe20000000000 */
[----:B------:R-:W-:Y:S02]  /*2650*/  SHF.R.S32.HI R7, RZ, 0x1f, R5 ;  /* 0x0000001fff077819 */ /* 0x000fe40000011405 */
[----:B------:R-:W-:Y:S02]  /*2660*/  ISETP.GE.AND P0, PT, R6, RZ, PT ;  /* 0x000000ff0600720c */ /* 0x000fe40003f06270 */
[C---:B------:R-:W-:Y:S02]  /*2670*/  LOP3.LUT R10, R7.reuse, R10, RZ, 0x3c, !PT ;  /* 0x0000000a070a7212 */ /* 0x040fe400078e3cff */
[----:B------:R-:W-:-:S02]  /*2680*/  LOP3.LUT R11, R7, R5, RZ, 0x3c, !PT ;  /* 0x00000005070b7212 */ /* 0x000fc400078e3cff */
[----:B------:R-:W-:Y:S02]  /*2690*/  SHF.R.U32.HI R4, RZ, 0x1e, R4 ;  /* 0x0000001eff047819 */ /* 0x000fe40000011604 */
[----:B------:R-:W0:Y:S01]  /*26a0*/  I2F.F64.S64 R8, R10 ;  /* 0x0000000a00087312 */ /* 0x000e220000301c00 */
[C---:B------:R-:W-:Y:S02]  /*26b0*/  LOP3.LUT R6, R5.reuse, R6, RZ, 0x3c, !PT ;  /* 0x0000000605067212 */ /* 0x040fe400078e3cff */
[----:B------:R-:W-:Y:S02]  /*26c0*/  LEA.HI R5, R5, R4, RZ, 0x1 ;  /* 0x0000000405057211 */ /* 0x000fe400078f08ff */
[----:B------:R-:W-:-:S03]  /*26d0*/  ISETP.GE.AND P1, PT, R6, RZ, PT ;  /* 0x000000ff0600720c */ /* 0x000fc60003f26270 */
[----:B------:R-:W-:-:S04]  /*26e0*/  IMAD.MOV R4, RZ, RZ, -R5 ;  /* 0x000000ffff047224 */ /* 0x000fc800078e0a05 */
[----:B------:R-:W-:Y:S01]  /*26f0*/  @!P0 IMAD.MOV.U32 R5, RZ, RZ, R4 ;  /* 0x000000ffff058224 */ /* 0x000fe200078e0004 */
[----:B0-----:R-:W-:-:S10]  /*2700*/  DMUL R8, R8, UR4 ;  /* 0x0000000408087c28 */ /* 0x001fd40008000000 */
[----:B------:R-:W0:Y:S02]  /*2710*/  F2F.F32.F64 R8, R8 ;  /* 0x0000000800087310 */ /* 0x000e240000301000 */
[----:B0-----:R-:W-:-:S07]  /*2720*/  FSEL R14, -R8, R8, !P1 ;  /* 0x00000008080e7208 */ /* 0x001fce0004800100 */
.L_x_21:
[----:B------:R-:W-:Y:S05]  /*2730*/  BSYNC.RECONVERGENT B0 ;  /* 0x0000000000007941 */ /* 0x000fea0003800200 */
.L_x_20:
[----:B------:R-:W-:Y:S01]  /*2740*/  FMUL R4, R14, R14 ;  /* 0x0000000e0e047220 */ /* 0x000fe20000400000 */
[C---:B------:R-:W-:Y:S01]  /*2750*/  LOP3.LUT R6, R5.reuse, 0x1, RZ, 0xc0, !PT ;  /* 0x0000000105067812 */ /* 0x040fe200078ec0ff */
[----:B------:R-:W-:Y:S01]  /*2760*/  VIADD R5, R5, 0x1 ;  /* 0x0000000105057836 */ /* 0x000fe20000000000 */
[----:B------:R-:W-:Y:S01]  /*2770*/  BSSY.RECONVERGENT B0, `(.L_x_25) ;  /* 0x000003f000007945 */ /* 0x000fe20003800200 */
[----:B------:R-:W-:Y:S01]  /*2780*/  FFMA R21, R4, R21, -0.0013887860113754868507 ;  /* 0xbab607ed04157423 */ /* 0x000fe20000000015 */
[----:B------:R-:W-:Y:S01]  /*2790*/  ISETP.NE.U32.AND P0, PT, R6, 0x1, PT ;  /* 0x000000010600780c */ /* 0x000fe20003f05070 */
[----:B------:R-:W-:Y:S01]  /*27a0*/  IMAD.MOV.U32 R11, RZ, RZ, 0x3fd774eb ;  /* 0x3fd774ebff0b7424 */ /* 0x000fe200078e00ff */
[----:B------:R-:W-:Y:S02]  /*27b0*/  LOP3.LUT P1, RZ, R5, 0x2, RZ, 0xc0, !PT ;  /* 0x0000000205ff7812 */ /* 0x000fe4000782c0ff */
[----:B------:R-:W-:Y:S02]  /*27c0*/  FSEL R7, R2, 0.041666727513074874878, !P0 ;  /* 0x3d2aaabb02077808 */ /* 0x000fe40004000000 */
[----:B------:R-:W-:-:S02]  /*27d0*/  FSEL R21, R21, -0.00019574658654164522886, P0 ;  /* 0xb94d415315157808 */ /* 0x000fc40000000000 */
[----:B------:R-:W-:Y:S02]  /*27e0*/  FSEL R2, R14, 1, !P0 ;  /* 0x3f8000000e027808 */ /* 0x000fe40004000000 */
[----:B------:R-:W-:Y:S01]  /*27f0*/  FSEL R20, -R20, -0.4999999701976776123, !P0 ;  /* 0xbeffffff14147808 */ /* 0x000fe20004000100 */
[C---:B------:R-:W-:Y:S02]  /*2800*/  FFMA R7, R4.reuse, R21, R7 ;  /* 0x0000001504077223 */ /* 0x040fe40000000007 */
[C---:B------:R-:W-:Y:S02]  /*2810*/  FFMA R5, R4.reuse, R2, RZ ;  /* 0x0000000204057223 */ /* 0x040fe400000000ff */
[----:B------:R-:W-:Y:S01]  /*2820*/  FFMA R7, R4, R7, R20 ;  /* 0x0000000704077223 */ /* 0x000fe20000000014 */
[----:B------:R-:W-:-:S03]  /*2830*/  IMAD.MOV.U32 R4, RZ, RZ, 0x3f000000 ;  /* 0x3f000000ff047424 */ /* 0x000fc600078e00ff */
[----:B------:R-:W-:Y:S02]  /*2840*/  FFMA R2, R5, R7, R2 ;  /* 0x0000000705027223 */ /* 0x000fe40000000002 */
[----:B------:R-:W-:Y:S02]  /*2850*/  MUFU.RCP64H R7, 3.1999988555908203125 ;  /* 0x4009999900077908 */ /* 0x000fe40000001800 */
[----:B------:R-:W-:-:S04]  /*2860*/  @P1 FADD R2, RZ, -R2 ;  /* 0x80000002ff021221 */ /* 0x000fc80000000000 */
[----:B------:R-:W-:-:S04]  /*2870*/  FFMA R19, R19, R2, R22 ;  /* 0x0000000213137223 */ /* 0x000fc80000000016 */
[C---:B------:R-:W-:Y:S01]  /*2880*/  FFMA R2, |R19|.reuse, -R4, 0.5 ;  /* 0x3f00000013027423 */ /* 0x040fe20000000a04 */
[C---:B------:R-:W-:Y:S02]  /*2890*/  FSETP.NEU.AND P1, PT, |R19|.reuse, 1, PT ;  /* 0x3f8000001300780b */ /* 0x040fe40003f2d200 */
[----:B------:R-:W-:Y:S01]  /*28a0*/  FSETP.GT.AND P0, PT, |R19|, 0.56000000238418579102, PT ;  /* 0x3f0f5c291300780b */ /* 0x000fe20003f04200 */
[----:B------:R-:W0:Y:S02]  /*28b0*/  MUFU.RSQ R5, R2 ;  /* 0x0000000200057308 */ /* 0x000e240000001400 */
[----:B0-----:R-:W-:Y:S01]  /*28c0*/  FMUL R4, R2, R5 ;  /* 0x0000000502047220 */ /* 0x001fe20000400000 */
[----:B------:R-:W-:-:S04]  /*28d0*/  FMUL R5, R5, -0.5 ;  /* 0xbf00000005057820 */ /* 0x000fc80000400000 */
[----:B------:R-:W-:-:S04]  /*28e0*/  FFMA R5, R4, R5, 0.5 ;  /* 0x3f00000004057423 */ /* 0x000fc80000000005 */
[----:B------:R-:W-:-:S05]  /*28f0*/  FFMA R5, R4, R5, R4 ;  /* 0x0000000504057223 */ /* 0x000fca0000000004 */
[----:B------:R-:W-:Y:S02]  /*2900*/  FSEL R4, R5, RZ, P1 ;  /* 0x000000ff05047208 */ /* 0x000fe40000800000 */
[----:B------:R-:W-:Y:S02]  /*2910*/  MOV R5, 0x3d10ecef ;  /* 0x3d10ecef00057802 */ /* 0x000fe40000000f00 */
[----:B------:R-:W-:Y:S02]  /*2920*/  FSEL R4, R4, |R19|, P0 ;  /* 0x4000001304047208 */ /* 0x000fe40000000000 */
[----:B------:R-:W-:Y:S02]  /*2930*/  FSETP.GT.AND P1, PT, R19, 0.56000000238418579102, PT ;  /* 0x3f0f5c291300780b */ /* 0x000fe40003f24000 */
[----:B------:R-:W-:Y:S01]  /*2940*/  LOP3.LUT R6, R4, 0x80000000, R19, 0xb8, !PT ;  /* 0x8000000004067812 */ /* 0x000fe200078eb813 */
[----:B------:R-:W-:-:S04]  /*2950*/  IMAD.MOV.U32 R4, RZ, RZ, -0x66666666 ;  /* 0x9999999aff047424 */ /* 0x000fc800078e00ff */
[----:B------:R-:W-:-:S04]  /*2960*/  FMUL R2, R6, R6 ;  /* 0x0000000606027220 */ /* 0x000fc80000400000 */
[----:B------:R-:W-:-:S04]  /*2970*/  FFMA R5, R2, R5, 0.016980519518256187439 ;  /* 0x3c8b1abb02057423 */ /* 0x000fc80000000005 */
[----:B------:R-:W-:-:S04]  /*2980*/  FFMA R5, R2, R5, 0.030762933194637298584 ;  /* 0x3cfc028c02057423 */ /* 0x000fc80000000005 */
[----:B------:R-:W-:-:S04]  /*2990*/  FFMA R5, R2, R5, 0.044709417968988418579 ;  /* 0x3d37213902057423 */ /* 0x000fc80000000005 */
[----:B------:R-:W-:-:S04]  /*29a0*/  FFMA R5, R2, R5, 0.074989043176174163818 ;  /* 0x3d9993db02057423 */ /* 0x000fc80000000005 */
[----:B------:R-:W-:Y:S01]  /*29b0*/  FFMA R9, R2, R5, 0.16666707396507263184 ;  /* 0x3e2aaac602097423 */ /* 0x000fe20000000005 */
[----:B------:R-:W-:-:S03]  /*29c0*/  IMAD.MOV.U32 R5, RZ, RZ, 0x40099999 ;  /* 0x40099999ff057424 */ /* 0x000fc600078e00ff */
[----:B------:R-:W-:-:S04]  /*29d0*/  FMUL R9, R2, R9 ;  /* 0x0000000902097220 */ /* 0x000fc80000400000 */
[----:B------:R-:W-:Y:S01]  /*29e0*/  FFMA R2, R6, R9, R6 ;  /* 0x0000000906027223 */ /* 0x000fe20000000006 */
[----:B------:R-:W-:-:S04]  /*29f0*/  IMAD.MOV.U32 R6, RZ, RZ, 0x1 ;  /* 0x00000001ff067424 */ /* 0x000fc800078e00ff */
[----:B------:R-:W-:Y:S02]  /*2a00*/  FSEL R10, R2, -R2, P0 ;  /* 0x80000002020a7208 */ /* 0x000fe40000000000 */
[----:B------:R-:W-:-:S03]  /*2a10*/  DFMA R8, R6, -R4, 1 ;  /* 0x3ff000000608742b */ /* 0x000fc60000000804 */
[----:B------:R-:W-:-:S04]  /*2a20*/  @!P1 FFMA R2, R11, 0.93318945169448852539, R10 ;  /* 0x3f6ee5810b029823 */ /* 0x000fc8000000000a */
[----:B------:R-:W-:Y:S01]  /*2a30*/  @P0 FADD R2, R2, R2 ;  /* 0x0000000202020221 */ /* 0x000fe20000000000 */
[----:B------:R-:W-:-:S04]  /*2a40*/  DFMA R8, R8, R8, R8 ;  /* 0x000000080808722b */ /* 0x000fc80000000008 */
[----:B------:R-:W-:-:S04]  /*2a50*/  FSETP.GEU.AND P0, PT, R2, RZ, PT ;  /* 0x000000ff0200720b */ /* 0x000fc80003f0e000 */
[----:B------:R-:W-:Y:S01]  /*2a60*/  DFMA R8, R6, R8, R6 ;  /* 0x000000080608722b */ /* 0x000fe20000000006 */
[----:B------:R-:W-:-:S07]  /*2a70*/  FSEL R6, R2, RZ, P0 ;  /* 0x000000ff02067208 */ /* 0x000fce0000000000 */
[C---:B------:R-:W-:Y:S01]  /*2a80*/  DFMA R10, R8.reuse, -R4, 1 ;  /* 0x3ff00000080a742b */ /* 0x040fe20000000804 */
[----:B------:R-:W0:Y:S07]  /*2a90*/  F2F.F64.F32 R6, R6 ;  /* 0x0000000600067310 */ /* 0x000e2e0000201800 */
[----:B------:R-:W-:-:S08]  /*2aa0*/  DFMA R10, R8, R10, R8 ;  /* 0x0000000a080a722b */ /* 0x000fd00000000008 */
[----:B0-----:R-:W-:Y:S01]  /*2ab0*/  DMUL R8, R6, R10 ;  /* 0x0000000a06087228 */ /* 0x001fe20000000000 */
[----:B------:R-:W-:-:S07]  /*2ac0*/  FSETP.GEU.AND P1, PT, |R7|, 6.5827683646048100446e-37, PT ;  /* 0x036000000700780b */ /* 0x000fce0003f2e200 */
[----:B------:R-:W-:-:S08]  /*2ad0*/  DFMA R4, R8, -R4, R6 ;  /* 0x800000040804722b */ /* 0x000fd00000000006 */
[----:B------:R-:W-:-:S10]  /*2ae0*/  DFMA R4, R10, R4, R8 ;  /* 0x000000040a04722b */ /* 0x000fd40000000008 */
[----:B------:R-:W-:-:S05]  /*2af0*/  FFMA R2, RZ, 2.1499998569488525391, R5 ;  /* 0x40099999ff027823 */ /* 0x000fca0000000005 */
[----:B------:R-:W-:-:S13]  /*2b00*/  FSETP.GT.AND P0, PT, |R2|, 1.469367938527859385e-39, PT ;  /* 0x001000000200780b */ /* 0x000fda0003f04200 */
[----:B------:R-:W-:Y:S05]  /*2b10*/  @P0 BRA P1, `(.L_x_26) ;  /* 0x0000000000100947 */ /* 0x000fea0000800000 */
[----:B------:R-:W-:-:S07]  /*2b20*/  MOV R2, 0x2b40 ;  /* 0x00002b4000027802 */ /* 0x000fce0000000f00 */
[----:B------:R-:W-:Y:S05]  /*2b30*/  CALL.REL.NOINC `($__internal_0_$__cuda_sm20_div_rn_f64_full) ;  /* 0x0000000c000c7944 */ /* 0x000fea0003c00000 */
[----:B------:R-:W-:Y:S01]  /*2b40*/  IMAD.MOV.U32 R4, RZ, RZ, R12 ;  /* 0x000000ffff047224 */ /* 0x000fe200078e000c */
[----:B------:R-:W-:-:S07]  /*2b50*/  MOV R5, R13 ;  /* 0x0000000d00057202 */ /* 0x000fce0000000f00 */
.L_x_26:
[----:B------:R-:W-:Y:S05]  /*2b60*/  BSYNC.RECONVERGENT B0 ;  /* 0x0000000000007941 */ /* 0x000fea0003800200 */
.L_x_25:
[----:B------:R-:W0:Y:S01]  /*2b70*/  S2R R9, SR_TID.X ;  /* 0x0000000000097919 */ /* 0x000e220000002100 */
[----:B------:R-:W1:Y:S01]  /*2b80*/  S2UR UR6, SR_CgaCtaId ;  /* 0x00000000000679c3 */ /* 0x000e620000008800 */
[----:B------:R-:W-:Y:S01]  /*2b90*/  DMUL R6, R4, 64 ;  /* 0x4050000004067828 */ /* 0x000fe20000000000 */
[----:B------:R-:W-:Y:S01]  /*2ba0*/  UMOV UR5, 0x400 ;  /* 0x0000040000057882 */ /* 0x000fe20000000000 */
[----:B------:R-:W0:Y:S01]  /*2bb0*/  S2R R8, SR_TID.Y ;  /* 0x0000000000087919 */ /* 0x000e220000002200 */
[----:B------:R-:W-:Y:S01]  /*2bc0*/  UIADD3 UR4, UPT, UPT, UR5, 0x100, URZ ;  /* 0x0000010005047890 */ /* 0x000fe2000fffe0ff */
[----:B------:R-:W-:Y:S01]  /*2bd0*/  IMAD.MOV.U32 R11, RZ, RZ, RZ ;  /* 0x000000ffff0b7224 */ /* 0x000fe200078e00ff */
[----:B------:R-:W-:Y:S01]  /*2be0*/  UIADD3 UR5, UPT, UPT, UR5, 0x500, URZ ;  /* 0x0000050005057890 */ /* 0x000fe2000fffe0ff */
[----:B------:R-:W-:-:S04]  /*2bf0*/  IMAD.MOV.U32 R5, RZ, RZ, 0x40 ;  /* 0x00000040ff057424 */ /* 0x000fc800078e00ff */
[----:B------:R-:W2:Y:S01]  /*2c00*/  F2I.F64.FLOOR R6, R6 ;  /* 0x0000000600067311 */ /* 0x000ea20000305100 */
[----:B-1----:R-:W-:Y:S02]  /*2c10*/  ULEA UR4, UR6, UR4, 0x18 ;  /* 0x0000000406047291 */ /* 0x002fe4000f8ec0ff */
[----:B------:R-:W-:Y:S01]  /*2c20*/  ULEA UR5, UR6, UR5, 0x18 ;  /* 0x0000000506057291 */ /* 0x000fe2000f8ec0ff */
[----:B0-----:R-:W-:-:S03]  /*2c30*/  IMAD R2, R8, UR11, R9 ;  /* 0x0000000b08027c24 */ /* 0x001fc6000f8e0209 */
[----:B------:R-:W-:Y:S02]  /*2c40*/  LEA R4, R8, UR4, 0x6 ;  /* 0x0000000408047c11 */ /* 0x000fe4000f8e30ff */
[----:B------:R-:W-:-:S03]  /*2c50*/  ISETP.GT.U32.AND P0, PT, R2, 0x3f, PT ;  /* 0x0000003f0200780c */ /* 0x000fc60003f04070 */
[----:B------:R-:W-:Y:S01]  /*2c60*/  IMAD R9, R9, 0x4, R4 ;  /* 0x0000000409097824 */ /* 0x000fe200078e0204 */
[----:B------:R-:W-:-:S04]  /*2c70*/  LEA R4, R2, UR5, 0x2 ;  /* 0x0000000502047c11 */ /* 0x000fc8000f8e10ff */
[----:B--2---:R0:W-:Y:S05]  /*2c80*/  STS [R9], R6 ;  /* 0x0000000609007388 */ /* 0x0041ea0000000800 */
[----:B------:R0:W-:Y:S01]  /*2c90*/  @!P0 STS [R4], RZ ;  /* 0x000000ff04008388 */ /* 0x0001e20000000800 */
[----:B------:R-:W-:Y:S06]  /*2ca0*/  BAR.SYNC.DEFER_BLOCKING 0x0 ;  /* 0x0000000000007b1d */ /* 0x000fec0000010000 */
.L_x_27:
[----:B------:R-:W1:Y:S01]  /*2cb0*/  LDS R7, [R5+UR4+-0x40] ;  /* 0xffffc00405077984 */ /* 0x000e620008000800 */
[----:B0-----:R-:W-:Y:S01]  /*2cc0*/  VIADD R6, R11, 0x1 ;  /* 0x000000010b067836 */ /* 0x001fe20000000000 */
[----:B------:R-:W-:Y:S06]  /*2cd0*/  BAR.SYNC.DEFER_BLOCKING 0x0 ;  /* 0x0000000000007b1d */ /* 0x000fec0000010000 */
[----:B------:R-:W0:Y:S02]  /*2ce0*/  LDS R9, [R5+UR4+-0x3c] ;  /* 0xffffc40405097984 */ /* 0x000e240008000800 */
[----:B------:R-:W-:Y:S01]  /*2cf0*/  BAR.SYNC.DEFER_BLOCKING 0x0 ;  /* 0x0000000000007b1d */ /* 0x000fe20000010000 */
[----:B-1----:R-:W-:-:S13]  /*2d00*/  ISETP.NE.AND P1, PT, R2, R7, PT ;  /* 0x000000070200720c */ /* 0x002fda0003f25270 */
[----:B------:R-:W-:Y:S01]  /*2d10*/  @P1 IMAD.MOV R6, RZ, RZ, R11 ;  /* 0x000000ffff061224 */ /* 0x000fe200078e020b */
[----:B------:R-:W1:Y:S04]  /*2d20*/  LDS R13, [R5+UR4+-0x38] ;  /* 0xffffc804050d7984 */ /* 0x000e680008000800 */
[----:B------:R-:W-:Y:S01]  /*2d30*/  IADD3 R7, PT, PT, R6, 0x1, RZ ;  /* 0x0000000106077810 */ /* 0x000fe20007ffe0ff */
[----:B------:R-:W-:Y:S01]  /*2d40*/  BAR.SYNC.DEFER_BLOCKING 0x0 ;  /* 0x0000000000007b1d */ /* 0x000fe20000010000 */
[----:B0-----:R-:W-:-:S13]  /*2d50*/  ISETP.NE.AND P2, PT, R2, R9, PT ;  /* 0x000000090200720c */ /* 0x001fda0003f45270 */
[----:B------:R-:W-:Y:S01]  /*2d60*/  @P2 IMAD.MOV R7, RZ, RZ, R6 ;  /* 0x000000ffff072224 */ /* 0x000fe200078e0206 */
[----:B------:R-:W0:Y:S03]  /*2d70*/  LDS R15, [R5+UR4+-0x34] ;  /* 0xffffcc04050f7984 */ /* 0x000e260008000800 */
[----:B------:R-:W-:Y:S01]  /*2d80*/  VIADD R6, R7, 0x1 ;  /* 0x0000000107067836 */ /* 0x000fe20000000000 */
[----:B------:R-:W-:Y:S01]  /*2d90*/  BAR.SYNC.DEFER_BLOCKING 0x0 ;  /* 0x0000000000007b1d */ /* 0x000fe20000010000 */
[----:B-1----:R-:W-:-:S13]  /*2da0*/  ISETP.NE.AND P1, PT, R2, R13, PT ;  /* 0x0000000d0200720c */ /* 0x002fda0003f25270 */
[----:B------:R-:W-:Y:S01]  /*2db0*/  @P1 IMAD.MOV R6, RZ, RZ, R7 ;  /* 0x000000ffff061224 */ /* 0x000fe200078e0207 */
[----:B------:R-:W1:Y:S03]  /*2dc0*/  LDS R17, [R5+UR4+-0x30] ;  /* 0xffffd00405117984 */ /* 0x000e660008000800 */
[----:B------:R-:W-:Y:S01]  /*2dd0*/  VIADD R7, R6, 0x1 ;  /* 0x0000000106077836 */ /* 0x000fe20000000000 */
[----:B------:R-:W-:Y:S01]  /*2de0*/  BAR.SYNC.DEFER_BLOCKING 0x0 ;  /* 0x0000000000007b1d */ /* 0x000fe20000010000 */
[----:B0-----:R-:W-:-:S13]  /*2df0*/  ISETP.NE.AND P2, PT, R2, R15, PT ;  /* 0x0000000f0200720c */ /* 0x001fda0003f45270 */
[----:B------:R-:W-:Y:S01]  /*2e00*/  @P2 IMAD.MOV R7, RZ, RZ, R6 ;  /* 0x000000ffff072224 */ /* 0x000fe200078e0206 */
[----:B------:R-:W0:Y:S04]  /*2e10*/  LDS R19, [R5+UR4+-0x2c] ;  /* 0xffffd40405137984 */ /* 0x000e280008000800 */
[----:B------:R-:W-:Y:S01]  /*2e20*/  IADD3 R6, PT, PT, R7, 0x1, RZ ;  /* 0x0000000107067810 */ /* 0x000fe20007ffe0ff */
        /* <DEDUP_REMOVED lines=53> */
[----:B------:R-:W1:Y:S03]  /*3180*/  LDS R9, [R5+UR4] ;  /* 0x0000000405097984 */ /* 0x000e660008000800 */
[----:B------:R-:W-:Y:S01]  /*3190*/  VIADD R7, R6, 0x1 ;  /* 0x0000000106077836 */ /* 0x000fe20000000000 */
[----:B------:R-:W-:Y:S01]  /*31a0*/  BAR.SYNC.DEFER_BLOCKING 0x0 ;  /* 0x0000000000007b1d */ /* 0x000fe20000010000 */
[----:B0-----:R-:W-:-:S13]  /*31b0*/  ISETP.NE.AND P2, PT, R2, R17, PT ;  /* 0x000000110200720c */ /* 0x001fda0003f45270 */
[----:B------:R-:W-:Y:S01]  /*31c0*/  @P2 IMAD.MOV R7, RZ, RZ, R6 ;  /* 0x000000ffff072224 */ /* 0x000fe200078e0206 */
[----:B------:R-:W0:Y:S04]  /*31d0*/  LDS R11, [R5+UR4+0x4] ;  /* 0x00000404050b7984 */ /* 0x000e280008000800 */
[----:B------:R-:W-:Y:S01]  /*31e0*/  IADD3 R6, PT, PT, R7, 0x1, RZ ;  /* 0x0000000107067810 */ /* 0x000fe20007ffe0ff */
[----:B------:R-:W-:Y:S01]  /*31f0*/  BAR.SYNC.DEFER_BLOCKING 0x0 ;  /* 0x0000000000007b1d */ /* 0x000fe20000010000 */
[----:B-1----:R-:W-:-:S13]  /*3200*/  ISETP.NE.AND P1, PT, R2, R9, PT ;  /* 0x000000090200720c */ /* 0x002fda0003f25270 */
[----:B------:R-:W-:Y:S01]  /*3210*/  @P1 IMAD.MOV R6, RZ, RZ, R7 ;  /* 0x000000ffff061224 */ /* 0x000fe200078e0207 */
[----:B------:R-:W1:Y:S03]  /*3220*/  LDS R13, [R5+UR4+0x8] ;  /* 0x00000804050d7984 */ /* 0x000e660008000800 */
[----:B------:R-:W-:Y:S01]  /*3230*/  VIADD R7, R6, 0x1 ;  /* 0x0000000106077836 */ /* 0x000fe20000000000 */
[----:B------:R-:W-:Y:S01]  /*3240*/  BAR.SYNC.DEFER_BLOCKING 0x0 ;  /* 0x0000000000007b1d */ /* 0x000fe20000010000 */
[----:B0-----:R-:W-:-:S13]  /*3250*/  ISETP.NE.AND P2, PT, R2, R11, PT ;  /* 0x0000000b0200720c */ /* 0x001fda0003f45270 */
[----:B------:R-:W-:Y:S01]  /*3260*/  @P2 IMAD.MOV R7, RZ, RZ, R6 ;  /* 0x000000ffff072224 */ /* 0x000fe200078e0206 */
[----:B------:R-:W0:Y:S03]  /*3270*/  LDS R15, [R5+UR4+0xc] ;  /* 0x00000c04050f7984 */ /* 0x000e260008000800 */
[----:B------:R-:W-:Y:S01]  /*3280*/  VIADD R6, R7, 0x1 ;  /* 0x0000000107067836 */ /* 0x000fe20000000000 */
[----:B------:R-:W-:Y:S01]  /*3290*/  BAR.SYNC.DEFER_BLOCKING 0x0 ;  /* 0x0000000000007b1d */ /* 0x000fe20000010000 */
[----:B-1----:R-:W-:-:S13]  /*32a0*/  ISETP.NE.AND P1, PT, R2, R13, PT ;  /* 0x0000000d0200720c */ /* 0x002fda0003f25270 */
[----:B------:R-:W-:Y:S01]  /*32b0*/  @P1 IMAD.MOV R6, RZ, RZ, R7 ;  /* 0x000000ffff061224 */ /* 0x000fe200078e0207 */
[----:B------:R-:W1:Y:S04]  /*32c0*/  LDS R17, [R5+UR4+0x10] ;  /* 0x0000100405117984 */ /* 0x000e680008000800 */
[----:B------:R-:W-:Y:S01]  /*32d0*/  IADD3 R7, PT, PT, R6, 0x1, RZ ;  /* 0x0000000106077810 */ /* 0x000fe20007ffe0ff */
        /* <DEDUP_REMOVED lines=53> */
[----:B------:R0:W2:Y:S03]  /*3630*/  LDS R17, [R5+UR4+0x3c] ;  /* 0x00003c0405117984 */ /* 0x0000a60008000800 */
[----:B------:R-:W-:Y:S02]  /*3640*/  VIADD R6, R7, 0x1 ;  /* 0x0000000107067836 */ /* 0x000fe40000000000 */
[----:B0-----:R-:W-:Y:S01]  /*3650*/  VIADD R5, R5, 0x80 ;  /* 0x0000008005057836 */ /* 0x001fe20000000000 */
[----:B------:R-:W-:Y:S01]  /*3660*/  BAR.SYNC.DEFER_BLOCKING 0x0 ;  /* 0x0000000000007b1d */ /* 0x000fe20000010000 */
[----:B-1----:R-:W-:-:S13]  /*3670*/  ISETP.NE.AND P1, PT, R2, R15, PT ;  /* 0x0000000f0200720c */ /* 0x002fda0003f25270 */
[----:B------:R-:W-:Y:S02]  /*3680*/  @P1 IADD3 R6, PT, PT, R7, RZ, RZ ;  /* 0x000000ff07061210 */ /* 0x000fe40007ffe0ff */
[----:B------:R-:W-:-:S03]  /*3690*/  ISETP.NE.AND P1, PT, R5, 0x440, PT ;  /* 0x000004400500780c */ /* 0x000fc60003f25270 */
[----:B------:R-:W-:Y:S01]  /*36a0*/  VIADD R11, R6, 0x1 ;  /* 0x00000001060b7836 */ /* 0x000fe20000000000 */
[----:B--2---:R-:W-:-:S13]  /*36b0*/  ISETP.NE.AND P2, PT, R2, R17, PT ;  /* 0x000000110200720c */ /* 0x004fda0003f45270 */
[----:B------:R-:W-:Y:S01]  /*36c0*/  @P2 IMAD.MOV R11, RZ, RZ, R6 ;  /* 0x000000ffff0b2224 */ /* 0x000fe200078e0206 */
[----:B------:R-:W-:Y:S06]  /*36d0*/  @P1 BRA `(.L_x_27) ;  /* 0xfffffff400741947 */ /* 0x000fec000383ffff */
[----:B------:R0:W-:Y:S01]  /*36e0*/  STS [R4], R11 ;  /* 0x0000000b04007388 */ /* 0x0001e20000000800 */
[----:B------:R-:W-:Y:S05]  /*36f0*/  @P0 EXIT ;  /* 0x000000000000094d */ /* 0x000fea0003800000 */
[----:B------:R-:W1:Y:S01]  /*3700*/  LDCU UR4, c[0x0][0x370] ;  /* 0x00006e00ff0477ac */ /* 0x000e620008000800 */
[----:B0-----:R-:W0:Y:S01]  /*3710*/  LDC.64 R4, c[0x0][0x3a0] ;  /* 0x0000e800ff047b82 */ /* 0x001e220000000a00 */
[----:B-1----:R-:W-:-:S04]  /*3720*/  IMAD R3, R3, UR4, R0 ;  /* 0x0000000403037c24 */ /* 0x002fc8000f8e0200 */
[----:B------:R-:W-:-:S04]  /*3730*/  IMAD R3, R3, 0x40, R2 ;  /* 0x0000004003037824 */ /* 0x000fc800078e0202 */
[----:B0-----:R-:W-:-:S05]  /*3740*/  IMAD.WIDE.U32 R2, R3, 0x4, R4 ;  /* 0x0000000403027825 */ /* 0x001fca00078e0004 */
[----:B------:R-:W-:Y:S01]  /*3750*/  STG.E desc[UR8][R2.64], R11 ;  /* 0x0000000b02007986 */ /* 0x000fe2000c101908 */
[----:B------:R-:W-:Y:S05]  /*3760*/  EXIT ;  /* 0x000000000000794d */ /* 0x000fea0003800000 */
        .weak           $__internal_0_$__cuda_sm20_div_rn_f64_full
        .type           $__internal_0_$__cuda_sm20_div_rn_f64_full,@function
        .size           $__internal_0_$__cuda_sm20_div_rn_f64_full,(.L_x_33 - $__internal_0_$__cuda_sm20_div_rn_f64_full)
$__internal_0_$__cuda_sm20_div_rn_f64_full:
[----:B------:R-:W-:Y:S01]  /*3770*/  IMAD.MOV.U32 R5, RZ, RZ, 0x3ff99999 ;  /* 0x3ff99999ff057424 */ /* 0x000fe200078e00ff */
[----:B------:R-:W-:Y:S01]  /*3780*/  MOV R8, 0x1 ;  /* 0x0000000100087802 */ /* 0x000fe20000000f00 */
[----:B------:R-:W-:Y:S01]  /*3790*/  IMAD.MOV.U32 R4, RZ, RZ, -0x66666666 ;  /* 0x9999999aff047424 */ /* 0x000fe200078e00ff */
[C---:B------:R-:W-:Y:S01]  /*37a0*/  FSETP.GEU.AND P1, PT, |R7|.reuse, 1.469367938527859385e-39, PT ;  /* 0x001000000700780b */ /* 0x040fe20003f2e200 */
[----:B------:R-:W0:Y:S01]  /*37b0*/  MUFU.RCP64H R9, R5 ;  /* 0x0000000500097308 */ /* 0x000e220000001800 */
[----:B------:R-:W-:Y:S01]  /*37c0*/  LOP3.LUT R12, R7, 0x7ff00000, RZ, 0xc0, !PT ;  /* 0x7ff00000070c7812 */ /* 0x000fe200078ec0ff */
[----:B------:R-:W-:Y:S01]  /*37d0*/  IMAD.MOV.U32 R13, RZ, RZ, 0x1ca00000 ;  /* 0x1ca00000ff0d7424 */ /* 0x000fe200078e00ff */
[----:B------:R-:W-:Y:S01]  /*37e0*/  BSSY.RECONVERGENT B1, `(.L_x_28) ;  /* 0x0000044000017945 */ /* 0x000fe20003800200 */
[----:B------:R-:W-:Y:S01]  /*37f0*/  IMAD.MOV.U32 R19, RZ, RZ, 0x40000000 ;  /* 0x40000000ff137424 */ /* 0x000fe200078e00ff */
[----:B------:R-:W-:Y:S01]  /*3800*/  ISETP.GE.U32.AND P0, PT, R12, 0x40000000, PT ;  /* 0x400000000c00780c */ /* 0x000fe20003f06070 */
[----:B------:R-:W-:-:S02]  /*3810*/  IMAD.MOV.U32 R18, RZ, RZ, R12 ;  /* 0x000000ffff127224 */ /* 0x000fc400078e000c */
[----:B------:R-:W-:Y:S01]  /*3820*/  VIADD R21, R19, 0xffffffff ;  /* 0xffffffff13157836 */ /* 0x000fe20000000000 */
[----:B------:R-:W-:Y:S01]  /*3830*/  SEL R13, R13, 0x63400000, !P0 ;  /* 0x634000000d0d7807 */ /* 0x000fe20004000000 */
[----:B0-----:R-:W-:-:S08]  /*3840*/  DFMA R10, R8, -R4, 1 ;  /* 0x3ff00000080a742b */ /* 0x001fd00000000804 */
[----:B------:R-:W-:-:S08]  /*3850*/  DFMA R10, R10, R10, R10 ;  /* 0x0000000a0a0a722b */ /* 0x000fd0000000000a */
[----:B------:R-:W-:Y:S01]  /*3860*/  DFMA R14, R8, R10, R8 ;  /* 0x0000000a080e722b */ /* 0x000fe20000000008 */
[C-C-:B------:R-:W-:Y:S01]  /*3870*/  @!P1 LOP3.LUT R10, R13.reuse, 0x80000000, R7.reuse, 0xf8, !PT ;  /* 0x800000000d0a9812 */ /* 0x140fe200078ef807 */
[----:B------:R-:W-:Y:S01]  /*3880*/  IMAD.MOV.U32 R8, RZ, RZ, R6 ;  /* 0x000000ffff087224 */ /* 0x000fe200078e0006 */
[----:B------:R-:W-:Y:S02]  /*3890*/  LOP3.LUT R9, R13, 0x800fffff, R7, 0xf8, !PT ;  /* 0x800fffff0d097812 */ /* 0x000fe400078ef807 */
[----:B------:R-:W-:Y:S01]  /*38a0*/  @!P1 LOP3.LUT R11, R10, 0x100000, RZ, 0xfc, !PT ;  /* 0x001000000a0b9812 */ /* 0x000fe200078efcff */
[----:B------:R-:W-:Y:S02]  /*38b0*/  @!P1 IMAD.MOV.U32 R10, RZ, RZ, RZ ;  /* 0x000000ffff0a9224 */ /* 0x000fe400078e00ff */
[----:B------:R-:W-:-:S04]  /*38c0*/  DFMA R16, R14, -R4, 1 ;  /* 0x3ff000000e10742b */ /* 0x000fc80000000804 */
[----:B------:R-:W-:-:S04]  /*38d0*/  @!P1 DFMA R8, R8, 2, -R10 ;  /* 0x400000000808982b */ /* 0x000fc8000000080a */
[----:B------:R-:W-:-:S06]  /*38e0*/  DFMA R10, R14, R16, R14 ;  /* 0x000000100e0a722b */ /* 0x000fcc000000000e */
[----:B------:R-:W-:Y:S02]  /*38f0*/  @!P1 LOP3.LUT R18, R9, 0x7ff00000, RZ, 0xc0, !PT ;  /* 0x7ff0000009129812 */ /* 0x000fe400078ec0ff */
[----:B------:R-:W-:Y:S02]  /*3900*/  DMUL R16, R10, R8 ;  /* 0x000000080a107228 */ /* 0x000fe40000000000 */
[----:B------:R-:W-:-:S04]  /*3910*/  IADD3 R20, PT, PT, R18, -0x1, RZ ;  /* 0xffffffff12147810 */ /* 0x000fc80007ffe0ff */
[----:B------:R-:W-:Y:S02]  /*3920*/  ISETP.GT.U32.AND P0, PT, R20, 0x7feffffe, PT ;  /* 0x7feffffe1400780c */ /* 0x000fe40003f04070 */
[----:B------:R-:W-:Y:S02]  /*3930*/  DFMA R14, R16, -R4, R8 ;  /* 0x80000004100e722b */ /* 0x000fe40000000008 */
[----:B------:R-:W-:-:S06]  /*3940*/  ISETP.GT.U32.OR P0, PT, R21, 0x7feffffe, P0 ;  /* 0x7feffffe1500780c */ /* 0x000fcc0000704470 */
[----:B------:R-:W-:-:S07]  /*3950*/  DFMA R10, R10, R14, R16 ;  /* 0x0000000e0a0a722b */ /* 0x000fce0000000010 */
[----:B------:R-:W-:Y:S05]  /*3960*/  @P0 BRA `(.L_x_29) ;  /* 0x0000000000680947 */ /* 0x000fea0003800000 */
[----:B------:R-:W-:Y:S02]  /*3970*/  IMAD.MOV.U32 R7, RZ, RZ, 0x40000000 ;  /* 0x40000000ff077424 */ /* 0x000fe400078e00ff */
[----:B------:R-:W-:-:S03]  /*3980*/  IMAD.MOV.U32 R6, RZ, RZ, RZ ;  /* 0x000000ffff067224 */ /* 0x000fc600078e00ff */
[----:B------:R-:W-:-:S04]  /*3990*/  VIADDMNMX R12, R12, -R7, 0xb9600000, !PT ;  /* 0xb96000000c0c7446 */ /* 0x000fc80007800907 */
[----:B------:R-:W-:-:S05]  /*39a0*/  VIMNMX R12, PT, PT, R12, 0x46a00000, PT ;  /* 0x46a000000c0c7848 */ /* 0x000fca0003fe0100 */
[----:B------:R-:W-:-:S04]  /*39b0*/  IMAD.IADD R14, R12, 0x1, -R13 ;  /* 0x000000010c0e7824 */ /* 0x000fc800078e0a0d */
[----:B------:R-:W-:-:S06]  /*39c0*/  VIADD R7, R14, 0x7fe00000 ;  /* 0x7fe000000e077836 */ /* 0x000fcc0000000000 */
[----:B------:R-:W-:-:S10]  /*39d0*/  DMUL R12, R10, R6 ;  /* 0x000000060a0c7228 */ /* 0x000fd40000000000 */
[----:B------:R-:W-:-:S13]  /*39e0*/  FSETP.GTU.AND P0, PT, |R13|, 1.469367938527859385e-39, PT ;  /* 0x001000000d00780b */ /* 0x000fda0003f0c200 */
[----:B------:R-:W-:Y:S05]  /*39f0*/  @P0 BRA `(.L_x_30) ;  /* 0x0000000000880947 */ /* 0x000fea0003800000 */
[----:B------:R-:W-:Y:S01]  /*3a00*/  DFMA R4, R10, -R4, R8 ;  /* 0x800000040a04722b */ /* 0x000fe20000000008 */
[----:B------:R-:W-:-:S09]  /*3a10*/  MOV R6, RZ ;  /* 0x000000ff00067202 */ /* 0x000fd20000000f00 */
[C---:B------:R-:W-:Y:S02]  /*3a20*/  FSETP.NEU.AND P0, PT, R5.reuse, RZ, PT ;  /* 0x000000ff0500720b */ /* 0x040fe40003f0d000 */
[----:B------:R-:W-:-:S04]  /*3a30*/  LOP3.LUT R4, R5, 0x40099999, RZ, 0x3c, !PT ;  /* 0x4009999905047812 */ /* 0x000fc800078e3cff */
[----:B------:R-:W-:-:S04]  /*3a40*/  LOP3.LUT R9, R4, 0x80000000, RZ, 0xc0, !PT ;  /* 0x8000000004097812 */ /* 0x000fc800078ec0ff */
[----:B------:R-:W-:-:S03]  /*3a50*/  LOP3.LUT R7, R9, R7, RZ, 0xfc, !PT ;  /* 0x0000000709077212 */ /* 0x000fc600078efcff */
[----:B------:R-:W-:Y:S05]  /*3a60*/  @!P0 BRA `(.L_x_30) ;  /* 0x00000000006c8947 */ /* 0x000fea0003800000 */
[----:B------:R-:W-:Y:S01]  /*3a70*/  IMAD.MOV R5, RZ, RZ, -R14 ;  /* 0x000000ffff057224 */ /* 0x000fe200078e0a0e */
[----:B------:R-:W-:Y:S01]  /*3a80*/  DMUL.RP R6, R10, R6 ;  /* 0x000000060a067228 */ /* 0x000fe20000008000 */
[----:B------:R-:W-:-:S06]  /*3a90*/  IMAD.MOV.U32 R4, RZ, RZ, RZ ;  /* 0x000000ffff047224 */ /* 0x000fcc00078e00ff */
[----:B------:R-:W-:-:S03]  /*3aa0*/  DFMA R4, R12, -R4, R10 ;  /* 0x800000040c04722b */ /* 0x000fc6000000000a */
[----:B------:R-:W-:-:S03]  /*3ab0*/  LOP3.LUT R9, R7, R9, RZ, 0x3c, !PT ;  /* 0x0000000907097212 */ /* 0x000fc600078e3cff */
[----:B------:R-:W-:-:S04]  /*3ac0*/  IADD3 R4, PT, PT, -R14, -0x43300000, RZ ;  /* 0xbcd000000e047810 */ /* 0x000fc80007ffe1ff */
[----:B------:R-:W-:-:S04]  /*3ad0*/  FSETP.NEU.AND P0, PT, |R5|, R4, PT ;  /* 0x000000040500720b */ /* 0x000fc80003f0d200 */
[----:B------:R-:W-:Y:S02]  /*3ae0*/  FSEL R12, R6, R12, !P0 ;  /* 0x0000000c060c7208 */ /* 0x000fe40004000000 */
[----:B------:R-:W-:Y:S01]  /*3af0*/  FSEL R13, R9, R13, !P0 ;  /* 0x0000000d090d7208 */ /* 0x000fe20004000000 */
[----:B------:R-:W-:Y:S06]  /*3b00*/  BRA `(.L_x_30) ;  /* 0x0000000000447947 */ /* 0x000fec0003800000 */
.L_x_29:
[----:B------:R-:W-:-:S14]  /*3b10*/  DSETP.NAN.AND P0, PT, R6, R6, PT ;  /* 0x000000060600722a */ /* 0x000fdc0003f08000 */
[----:B------:R-:W-:Y:S05]  /*3b20*/  @P0 BRA `(.L_x_31) ;  /* 0x0000000000340947 */ /* 0x000fea0003800000 */
[----:B------:R-:W-:Y:S01]  /*3b30*/  ISETP.NE.AND P0, PT, R18, R19, PT ;  /* 0x000000131200720c */ /* 0x000fe20003f05270 */
[----:B------:R-:W-:Y:S02]  /*3b40*/  IMAD.MOV.U32 R12, RZ, RZ, 0x0 ;  /* 0x00000000ff0c7424 */ /* 0x000fe400078e00ff */
[----:B------:R-:W-:-:S10]  /*3b50*/  IMAD.MOV.U32 R13, RZ, RZ, -0x80000 ;  /* 0xfff80000ff0d7424 */ /* 0x000fd400078e00ff */
[----:B------:R-:W-:Y:S05]  /*3b60*/  @!P0 BRA `(.L_x_30) ;  /* 0x00000000002c8947 */ /* 0x000fea0003800000 */
[----:B------:R-:W-:Y:S02]  /*3b70*/  ISETP.NE.AND P0, PT, R18, 0x7ff00000, PT ;  /* 0x7ff000001200780c */ /* 0x000fe40003f05270 */
[----:B------:R-:W-:Y:S02]  /*3b80*/  LOP3.LUT R6, R7, 0x40099999, RZ, 0x3c, !PT ;  /* 0x4009999907067812 */ /* 0x000fe400078e3cff */
[----:B------:R-:W-:Y:S02]  /*3b90*/  ISETP.EQ.OR P0, PT, R19, RZ, !P0 ;  /* 0x000000ff1300720c */ /* 0x000fe40004702670 */
[----:B------:R-:W-:-:S11]  /*3ba0*/  LOP3.LUT R13, R6, 0x80000000, RZ, 0xc0, !PT ;  /* 0x80000000060d7812 */ /* 0x000fd600078ec0ff */
[----:B------:R-:W-:Y:S01]  /*3bb0*/  @P0 LOP3.LUT R4, R13, 0x7ff00000, RZ, 0xfc, !PT ;  /* 0x7ff000000d040812 */ /* 0x000fe200078efcff */
[----:B------:R-:W-:Y:S01]  /*3bc0*/  @!P0 IMAD.MOV.U32 R12, RZ, RZ, RZ ;  /* 0x000000ffff0c8224 */ /* 0x000fe200078e00ff */
[----:B------:R-:W-:-:S03]  /*3bd0*/  @P0 MOV R12, RZ ;  /* 0x000000ff000c0202 */ /* 0x000fc60000000f00 */
[----:B------:R-:W-:Y:S01]  /*3be0*/  @P0 IMAD.MOV.U32 R13, RZ, RZ, R4 ;  /* 0x000000ffff0d0224 */ /* 0x000fe200078e0004 */
[----:B------:R-:W-:Y:S06]  /*3bf0*/  BRA `(.L_x_30) ;  /* 0x0000000000087947 */ /* 0x000fec0003800000 */
.L_x_31:
[----:B------:R-:W-:Y:S01]  /*3c00*/  LOP3.LUT R13, R7, 0x80000, RZ, 0xfc, !PT ;  /* 0x00080000070d7812 */ /* 0x000fe200078efcff */
[----:B------:R-:W-:-:S07]  /*3c10*/  IMAD.MOV.U32 R12, RZ, RZ, R6 ;  /* 0x000000ffff0c7224 */ /* 0x000fce00078e0006 */
.L_x_30:
[----:B------:R-:W-:Y:S05]  /*3c20*/  BSYNC.RECONVERGENT B1 ;  /* 0x0000000000017941 */ /* 0x000fea0003800200 */
.L_x_28:
[----:B------:R-:W-:Y:S02]  /*3c30*/  IMAD.MOV.U32 R4, RZ, RZ, R2 ;  /* 0x000000ffff047224 */ /* 0x000fe400078e0002 */
[----:B------:R-:W-:-:S04]  /*3c40*/  IMAD.MOV.U32 R5, RZ, RZ, 0x0 ;  /* 0x00000000ff057424 */ /* 0x000fc800078e00ff */
[----:B------:R-:W-:Y:S05]  /*3c50*/  RET.REL.NODEC R4 `(_Z10testKernelPfS_S_S_Pi) ;  /* 0xffffffc004e87950 */ /* 0x000fea0003c3ffff */
.L_x_32:
[----:B------:R-:W-:-:S00]  /*3c60*/  BRA `(.L_x_32) ;  /* 0xfffffffc00fc7947 */ /* 0x000fc0000383ffff */
[----:B------:R-:W-:-:S00]  /*3c70*/  NOP ;  /* 0x0000000000007918 */ /* 0x000fc00000000000 */
        /* <DEDUP_REMOVED lines=8> */
.L_x_33:


//--------------------- .nv.global.init           --------------------------
	.section	.nv.global.init,"aw",@progbits
	.align	4
.nv.global.init:
	.type		__cudart_i2opi_f,@object
	.size		__cudart_i2opi_f,(.L_0 - __cudart_i2opi_f)
__cudart_i2opi_f:
        /*0000*/ 	.byte	0x41, 0x90, 0x43, 0x3c, 0x99, 0x95, 0x62, 0xdb, 0xc0, 0xdd, 0x34, 0xf5, 0xd1, 0x57, 0x27, 0xfc
        /*0010*/ 	.byte	0x29, 0x15, 0x44, 0x4e, 0x6e, 0x83, 0xf9, 0xa2
.L_0:


//--------------------- .nv.shared._Z10testKernelPfS_S_S_Pi --------------------------
	.section	.nv.shared._Z10testKernelPfS_S_S_Pi,"aw",@nobits
	.sectionflags	@""
	.align	4
.nv.shared._Z10testKernelPfS_S_S_Pi:
	.zero		2560


//--------------------- .nv.shared.reserved.0     --------------------------
	.section	.nv.shared.reserved.0,"aw",@nobits
	.weak		__nv_reservedSMEM_offset_0_alias
	.size		__nv_reservedSMEM_offset_0_alias, 0, 64
	.other		__nv_reservedSMEM_offset_0_alias,@"STO_CUDA_RESERVED_SHARED STV_DEFAULT"
__nv_reservedSMEM_offset_0_alias:
	.zero		0
	.zero		64


//--------------------- .nv.constant0._Z10testKernelPfS_S_S_Pi --------------------------
	.section	.nv.constant0._Z10testKernelPfS_S_S_Pi,"a",@progbits
	.sectionflags	@""
	.align	4
.nv.constant0._Z10testKernelPfS_S_S_Pi:
	.zero		936


//--------------------- SYMBOLS --------------------------

	.type		.nv.reservedSmem.offset0,@object
	.size		.nv.reservedSmem.offset0,0x4
	.type		.nv.reservedSmem.cap,@object
	.size		.nv.reservedSmem.cap,0x4
